// auto-generated by cutlass_sweep.gemm — config: {"arch": "sm_100", "cluster_m": 8, "cluster_n": 1, "dtype": "e5m2", "dtype_b": "e5m2", "layout": "nt", "stages": 0, "tile_k": 32, "tile_m": 64, "tile_n": 256}
#include "cutlass/cutlass.h"
#include "cutlass/gemm/collective/collective_builder.hpp"
#include "cutlass/gemm/device/gemm_universal_adapter.h"
#include "cutlass/gemm/kernel/gemm_universal.hpp"
#include "cutlass/epilogue/collective/collective_builder.hpp"

using ElemA = cutlass::float_e5m2_t;
using ElemB = cutlass::float_e5m2_t;
using ElemCD = cutlass::float_e5m2_t;
using Acc  = float;
using TileShape    = cute::Shape<cute::_64, cute::_256, cute::_32>;
using ClusterShape = cute::Shape<cute::_8, cute::_1, cute::_1>;

using CollectiveEpilogue = typename cutlass::epilogue::collective::CollectiveBuilder<
    cutlass::arch::Sm100, cutlass::arch::OpClassTensorOp,
    TileShape, ClusterShape,
    cutlass::epilogue::collective::EpilogueTileAuto,
    Acc, Acc,
    ElemCD, cutlass::layout::RowMajor, 128 / cutlass::sizeof_bits<ElemCD>::value,
    ElemCD, cutlass::layout::RowMajor, 128 / cutlass::sizeof_bits<ElemCD>::value,
    cutlass::epilogue::collective::EpilogueScheduleAuto
  >::CollectiveOp;

using CollectiveMainloop = typename cutlass::gemm::collective::CollectiveBuilder<
    cutlass::arch::Sm100, cutlass::arch::OpClassTensorOp,
    ElemA, cutlass::layout::RowMajor, 128 / cutlass::sizeof_bits<ElemA>::value,
    ElemB, cutlass::layout::ColumnMajor, 128 / cutlass::sizeof_bits<ElemB>::value,
    Acc,
    TileShape, ClusterShape,
    cutlass::gemm::collective::StageCountAutoCarveout<static_cast<int>(sizeof(typename CollectiveEpilogue::SharedStorage))>,
    cutlass::gemm::collective::KernelScheduleAuto
  >::CollectiveOp;

using GemmKernel = cutlass::gemm::kernel::GemmUniversal<
    cute::Shape<int,int,int,int>,
    CollectiveMainloop,
    CollectiveEpilogue
>;
using Gemm = cutlass::gemm::device::GemmUniversalAdapter<GemmKernel>;

// Force the device kernel symbol into the cubin without needing a host main.
auto* _anchor = &cutlass::device_kernel<GemmKernel>;


// ===== COMPILED SASS (sm_100a) =====

	.target	sm_100a

	.elftype	@"ET_EXEC"


//--------------------- .note.nv.tkinfo           --------------------------
	.section	.note.nv.tkinfo,"",@"SHT_NOTE"
	.sectionflags	@"SHF_NOTE_NV_TKINFO"
	.tkinfo
        /*0018*/ 	.word	0x00000002
        /*0030*/ 	.string	""
        /*0030*/ 	.string	"ptxas"
        /*0030*/ 	.string	"Cuda compilation tools, release 13.0, V13.0.88"
        /*0030*/ 	.string	"Build cuda_13.0.r13.0/compiler.36424714_0"
        /*0030*/ 	.string	"-arch sm_100a -m 64 "



//--------------------- .note.nv.cuinfo           --------------------------
	.section	.note.nv.cuinfo,"",@"SHT_NOTE"
	.sectionflags	@"SHF_NOTE_NV_CUINFO"
        /*0018*/ 	.short	0x0002
        /*001a*/ 	.short	0x0064
        /*001c*/ 	.short	0x0082
	.zero		2


//--------------------- .nv.info                  --------------------------
	.section	.nv.info,"",@"SHT_CUDA_INFO"
	.align	4


	//----- nvinfo : EIATTR_REGCOUNT
	.align		4
        /*0000*/ 	.byte	0x04, 0x2f
        /*0002*/ 	.short	(.L_20 - .L_19)
	.align		4
.L_19:
        /*0004*/ 	.word	index@(_ZN7cutlass13device_kernelINS_4gemm6kernel13GemmUniversalIN4cute5tupleIJiiiiEEENS1_10collective13CollectiveMmaINS1_35MainloopSm100TmaUmmaWarpSpecializedILi20ELi2ELi4ENS5_IJNS4_1CILi8EEENSA_ILi1EEESC_EEEEENS5_IJNSA_ILi64EEENSA_ILi256EEENSA_ILi32EEEEEENS_12float_e5m2_tENS5_IJlSC_lEEESJ_SK_NS4_8TiledMMAINS4_8MMA_AtomIJNS4_10MMA_TraitsINS4_19SM100_MMA_F8F6F4_SSEJSJ_SJ_fSF_SG_NS4_17integral_constantINS4_4UMMA5MajorELSR_0EEESS_NSP_INSQ_7ScaleInELST_0EEESU_EEEEEENS4_6LayoutINS5_IJSC_SC_SC_EEENS5_IJNSA_ILi0EEESZ_SZ_EEEEENS5_IJNS4_10UnderscoreES12_S12_EEEEENS4_13SM90_TMA_LOADENS4_14ComposedLayoutINS4_7SwizzleILi1ELi4ELi3EEENS4_18smem_ptr_flag_bitsILi8EEENSX_INS5_IJSB_SH_EEENS5_IJSH_SC_EEEEEEEvNS4_8identityENS4_23SM90_TMA_LOAD_MULTICASTES1E_vS1F_EENS_8epilogue10collective18CollectiveEpilogueINS1I_23Sm100TmaWarpSpecializedILi4ELi2ELi32ELb0ELb0EEEJSI_NS5_IJNSX_ISF_SC_EES1N_EEESJ_SK_SJ_SK_NS1I_6fusion15FusionCallbacksIS1M_NS1P_17LinearCombinationISJ_fSJ_fLNS_15FloatRoundStyleE2EEESI_S1O_JEEENS4_5SM1004TMEM4LOAD26SM100_TMEM_LOAD_16dp32b32xES15_NS16_INS17_ILi2ELi4ELi3EEES1A_NSX_INS5_IJSB_SF_EEENS5_IJSF_SC_EEEEEEENS4_39AutoVectorizingCopyWithAssumedAlignmentILi128EEENS4_14SM90_TMA_STOREES23_S25_S25_EEEvvEEEEvNT_6ParamsE)
        /*0008*/ 	.word	0x00000075


	//----- nvinfo : EIATTR_FRAME_SIZE
	.align		4
.L_20:
        /*000c*/ 	.byte	0x04, 0x11
        /*000e*/ 	.short	(.L_22 - .L_21)
	.align		4
.L_21:
        /*0010*/ 	.word	index@($__internal_2_$__cuda_sm10x_tcgen05_guardrail_trap_unallocated_columns_being_dealloced)
        /*0014*/ 	.word	0x00000000


	//----- nvinfo : EIATTR_FRAME_SIZE
	.align		4
.L_22:
        /*0018*/ 	.byte	0x04, 0x11
        /*001a*/ 	.short	(.L_24 - .L_23)
	.align		4
.L_23:
        /*001c*/ 	.word	index@($__internal_1_$__cuda_sm10x_tcgen05_guardrail_trap_phase_invalid_during_alloc)
        /*0020*/ 	.word	0x00000000


	//----- nvinfo : EIATTR_FRAME_SIZE
	.align		4
.L_24:
        /*0024*/ 	.byte	0x04, 0x11
        /*0026*/ 	.short	(.L_26 - .L_25)
	.align		4
.L_25:
        /*0028*/ 	.word	index@($__internal_0_$__cuda_sm10x_tcgen05_guardrail_trap_col_being_dealloced_not_returned_by_alloc)
        /*002c*/ 	.word	0x00000000


	//----- nvinfo : EIATTR_FRAME_SIZE
	.align		4
.L_26:
        /*0030*/ 	.byte	0x04, 0x11
        /*0032*/ 	.short	(.L_28 - .L_27)
	.align		4
.L_27:
        /*0034*/ 	.word	index@(_ZN7cutlass13device_kernelINS_4gemm6kernel13GemmUniversalIN4cute5tupleIJiiiiEEENS1_10collective13CollectiveMmaINS1_35MainloopSm100TmaUmmaWarpSpecializedILi20ELi2ELi4ENS5_IJNS4_1CILi8EEENSA_ILi1EEESC_EEEEENS5_IJNSA_ILi64EEENSA_ILi256EEENSA_ILi32EEEEEENS_12float_e5m2_tENS5_IJlSC_lEEESJ_SK_NS4_8TiledMMAINS4_8MMA_AtomIJNS4_10MMA_TraitsINS4_19SM100_MMA_F8F6F4_SSEJSJ_SJ_fSF_SG_NS4_17integral_constantINS4_4UMMA5MajorELSR_0EEESS_NSP_INSQ_7ScaleInELST_0EEESU_EEEEEENS4_6LayoutINS5_IJSC_SC_SC_EEENS5_IJNSA_ILi0EEESZ_SZ_EEEEENS5_IJNS4_10UnderscoreES12_S12_EEEEENS4_13SM90_TMA_LOADENS4_14ComposedLayoutINS4_7SwizzleILi1ELi4ELi3EEENS4_18smem_ptr_flag_bitsILi8EEENSX_INS5_IJSB_SH_EEENS5_IJSH_SC_EEEEEEEvNS4_8identityENS4_23SM90_TMA_LOAD_MULTICASTES1E_vS1F_EENS_8epilogue10collective18CollectiveEpilogueINS1I_23Sm100TmaWarpSpecializedILi4ELi2ELi32ELb0ELb0EEEJSI_NS5_IJNSX_ISF_SC_EES1N_EEESJ_SK_SJ_SK_NS1I_6fusion15FusionCallbacksIS1M_NS1P_17LinearCombinationISJ_fSJ_fLNS_15FloatRoundStyleE2EEESI_S1O_JEEENS4_5SM1004TMEM4LOAD26SM100_TMEM_LOAD_16dp32b32xES15_NS16_INS17_ILi2ELi4ELi3EEES1A_NSX_INS5_IJSB_SF_EEENS5_IJSF_SC_EEEEEEENS4_39AutoVectorizingCopyWithAssumedAlignmentILi128EEENS4_14SM90_TMA_STOREES23_S25_S25_EEEvvEEEEvNT_6ParamsE)
        /*0038*/ 	.word	0x00000000


	//----- nvinfo : EIATTR_MIN_STACK_SIZE
	.align		4
.L_28:
        /*003c*/ 	.byte	0x04, 0x12
        /*003e*/ 	.short	(.L_30 - .L_29)
	.align		4
.L_29:
        /*0040*/ 	.word	index@(_ZN7cutlass13device_kernelINS_4gemm6kernel13GemmUniversalIN4cute5tupleIJiiiiEEENS1_10collective13CollectiveMmaINS1_35MainloopSm100TmaUmmaWarpSpecializedILi20ELi2ELi4ENS5_IJNS4_1CILi8EEENSA_ILi1EEESC_EEEEENS5_IJNSA_ILi64EEENSA_ILi256EEENSA_ILi32EEEEEENS_12float_e5m2_tENS5_IJlSC_lEEESJ_SK_NS4_8TiledMMAINS4_8MMA_AtomIJNS4_10MMA_TraitsINS4_19SM100_MMA_F8F6F4_SSEJSJ_SJ_fSF_SG_NS4_17integral_constantINS4_4UMMA5MajorELSR_0EEESS_NSP_INSQ_7ScaleInELST_0EEESU_EEEEEENS4_6LayoutINS5_IJSC_SC_SC_EEENS5_IJNSA_ILi0EEESZ_SZ_EEEEENS5_IJNS4_10UnderscoreES12_S12_EEEEENS4_13SM90_TMA_LOADENS4_14ComposedLayoutINS4_7SwizzleILi1ELi4ELi3EEENS4_18smem_ptr_flag_bitsILi8EEENSX_INS5_IJSB_SH_EEENS5_IJSH_SC_EEEEEEEvNS4_8identityENS4_23SM90_TMA_LOAD_MULTICASTES1E_vS1F_EENS_8epilogue10collective18CollectiveEpilogueINS1I_23Sm100TmaWarpSpecializedILi4ELi2ELi32ELb0ELb0EEEJSI_NS5_IJNSX_ISF_SC_EES1N_EEESJ_SK_SJ_SK_NS1I_6fusion15FusionCallbacksIS1M_NS1P_17LinearCombinationISJ_fSJ_fLNS_15FloatRoundStyleE2EEESI_S1O_JEEENS4_5SM1004TMEM4LOAD26SM100_TMEM_LOAD_16dp32b32xES15_NS16_INS17_ILi2ELi4ELi3EEES1A_NSX_INS5_IJSB_SF_EEENS5_IJSF_SC_EEEEEEENS4_39AutoVectorizingCopyWithAssumedAlignmentILi128EEENS4_14SM90_TMA_STOREES23_S25_S25_EEEvvEEEEvNT_6ParamsE)
        /*0044*/ 	.word	0x00000000
.L_30:


//--------------------- .nv.compat                --------------------------
	.section	.nv.compat,"",@"SHT_CUDA_COMPAT_INFO"
	.align	4
        /*0000*/ 	.byte	0x02, 0x09, 0x01, 0x00, 0x02, 0x02, 0x02, 0x00, 0x02, 0x05, 0x05, 0x00, 0x03, 0x07, 0x01, 0x01
        /*0010*/ 	.byte	0x02, 0x03, 0x01, 0x00, 0x02, 0x06, 0x01, 0x00, 0x04, 0x0b, 0x08, 0x00, 0x09, 0x00, 0x00, 0x00
        /*0020*/ 	.byte	0x00, 0x00, 0x00, 0x00


//--------------------- .nv.info._ZN7cutlass13device_kernelINS_4gemm6kernel13GemmUniversalIN4cute5tupleIJiiiiEEENS1_10collective13CollectiveMmaINS1_35MainloopSm100TmaUmmaWarpSpecializedILi20ELi2ELi4ENS5_IJNS4_1CILi8EEENSA_ILi1EEESC_EEEEENS5_IJNSA_ILi64EEENSA_ILi256EEENSA_ILi32EEEEEENS_12float_e5m2_tENS5_IJlSC_lEEESJ_SK_NS4_8TiledMMAINS4_8MMA_AtomIJNS4_10MMA_TraitsINS4_19SM100_MMA_F8F6F4_SSEJSJ_SJ_fSF_SG_NS4_17integral_constantINS4_4UMMA5MajorELSR_0EEESS_NSP_INSQ_7ScaleInELST_0EEESU_EEEEEENS4_6LayoutINS5_IJSC_SC_SC_EEENS5_IJNSA_ILi0EEESZ_SZ_EEEEENS5_IJNS4_10UnderscoreES12_S12_EEEEENS4_13SM90_TMA_LOADENS4_14ComposedLayoutINS4_7SwizzleILi1ELi4ELi3EEENS4_18smem_ptr_flag_bitsILi8EEENSX_INS5_IJSB_SH_EEENS5_IJSH_SC_EEEEEEEvNS4_8identityENS4_23SM90_TMA_LOAD_MULTICASTES1E_vS1F_EENS_8epilogue10collective18CollectiveEpilogueINS1I_23Sm100TmaWarpSpecializedILi4ELi2ELi32ELb0ELb0EEEJSI_NS5_IJNSX_ISF_SC_EES1N_EEESJ_SK_SJ_SK_NS1I_6fusion15FusionCallbacksIS1M_NS1P_17LinearCombinationISJ_fSJ_fLNS_15FloatRoundStyleE2EEESI_S1O_JEEENS4_5SM1004TMEM4LOAD26SM100_TMEM_LOAD_16dp32b32xES15_NS16_INS17_ILi2ELi4ELi3EEES1A_NSX_INS5_IJSB_SF_EEENS5_IJSF_SC_EEEEEEENS4_39AutoVectorizingCopyWithAssumedAlignmentILi128EEENS4_14SM90_TMA_STOREES23_S25_S25_EEEvvEEEEvNT_6ParamsE --------------------------
	.section	.nv.info._ZN7cutlass13device_kernelINS_4gemm6kernel13GemmUniversalIN4cute5tupleIJiiiiEEENS1_10collective13CollectiveMmaINS1_35MainloopSm100TmaUmmaWarpSpecializedILi20ELi2ELi4ENS5_IJNS4_1CILi8EEENSA_ILi1EEESC_EEEEENS5_IJNSA_ILi64EEENSA_ILi256EEENSA_ILi32EEEEEENS_12float_e5m2_tENS5_IJlSC_lEEESJ_SK_NS4_8TiledMMAINS4_8MMA_AtomIJNS4_10MMA_TraitsINS4_19SM100_MMA_F8F6F4_SSEJSJ_SJ_fSF_SG_NS4_17integral_constantINS4_4UMMA5MajorELSR_0EEESS_NSP_INSQ_7ScaleInELST_0EEESU_EEEEEENS4_6LayoutINS5_IJSC_SC_SC_EEENS5_IJNSA_ILi0EEESZ_SZ_EEEEENS5_IJNS4_10UnderscoreES12_S12_EEEEENS4_13SM90_TMA_LOADENS4_14ComposedLayoutINS4_7SwizzleILi1ELi4ELi3EEENS4_18smem_ptr_flag_bitsILi8EEENSX_INS5_IJSB_SH_EEENS5_IJSH_SC_EEEEEEEvNS4_8identityENS4_23SM90_TMA_LOAD_MULTICASTES1E_vS1F_EENS_8epilogue10collective18CollectiveEpilogueINS1I_23Sm100TmaWarpSpecializedILi4ELi2ELi32ELb0ELb0EEEJSI_NS5_IJNSX_ISF_SC_EES1N_EEESJ_SK_SJ_SK_NS1I_6fusion15FusionCallbacksIS1M_NS1P_17LinearCombinationISJ_fSJ_fLNS_15FloatRoundStyleE2EEESI_S1O_JEEENS4_5SM1004TMEM4LOAD26SM100_TMEM_LOAD_16dp32b32xES15_NS16_INS17_ILi2ELi4ELi3EEES1A_NSX_INS5_IJSB_SF_EEENS5_IJSF_SC_EEEEEEENS4_39AutoVectorizingCopyWithAssumedAlignmentILi128EEENS4_14SM90_TMA_STOREES23_S25_S25_EEEvvEEEEvNT_6ParamsE,"",@"SHT_CUDA_INFO"
	.sectionflags	@""
	.align	4


	//----- nvinfo : EIATTR_CUDA_API_VERSION
	.align		4
        /*0000*/ 	.byte	0x04, 0x37
        /*0002*/ 	.short	(.L_32 - .L_31)
.L_31:
        /*0004*/ 	.word	0x00000082


	//----- nvinfo : EIATTR_KPARAM_INFO
	.align		4
.L_32:
        /*0008*/ 	.byte	0x04, 0x17
        /*000a*/ 	.short	(.L_34 - .L_33)
.L_33:
        /*000c*/ 	.word	0x00000000
        /*0010*/ 	.short	0x0000
        /*0012*/ 	.short	0x0000
        /*0014*/ 	.byte	0x00, 0xf0, 0x01, 0x20


	//----- nvinfo : EIATTR_AT_ENTRY_FRAGMENTS
	.align		4
.L_34:
        /*0018*/ 	.byte	0x04, 0x4f
        /*001a*/ 	.short	(.L_36 - .L_35)


	//   ....[0]....
.L_35:
        /*001c*/ 	.word	0x00000006


	//----- nvinfo : EIATTR_RESERVED_SMEM_USED
	.align		4
.L_36:
        /*0020*/ 	.byte	0x01, 0x41
	.zero		2


	//----- nvinfo : EIATTR_SPARSE_MMA_MASK
	.align		4
        /*0024*/ 	.byte	0x03, 0x50
        /*0026*/ 	.short	0x0000


	//----- nvinfo : EIATTR_TCGEN05_1CTA_USED
	.align		4
        /*0028*/ 	.byte	0x01, 0x51
	.zero		2


	//----- nvinfo : EIATTR_MAXREG_COUNT
	.align		4
        /*002c*/ 	.byte	0x03, 0x1b
        /*002e*/ 	.short	0x00ff


	//----- nvinfo : EIATTR_NUM_BARRIERS
	.align		4
        /*0030*/ 	.byte	0x02, 0x4c
        /*0032*/ 	.byte	0x07
	.zero		1


	//----- nvinfo : EIATTR_EXTERNS
	.align		4
        /*0034*/ 	.byte	0x04, 0x0f
        /*0036*/ 	.short	(.L_38 - .L_37)


	//   ....[0]....
	.align		4
.L_37:
        /*0038*/ 	.word	index@(__assertfail)


	//----- nvinfo : EIATTR_MERCURY_ISA_VERSION
	.align		4
.L_38:
        /*003c*/ 	.byte	0x03, 0x5f
        /*003e*/ 	.short	0x0101


	//----- nvinfo : EIATTR_INT_WARP_WIDE_INSTR_OFFSETS
	.align		4
        /*0040*/ 	.byte	0x04, 0x31
        /*0042*/ 	.short	(.L_40 - .L_39)


	//   ....[0]....
.L_39:
        /*0044*/ 	.word	0x000047f0


	//   ....[1]....
        /*0048*/ 	.word	0x00004810


	//   ....[2]....
        /*004c*/ 	.word	0x00004840


	//   ....[3]....
        /*0050*/ 	.word	0x00005450


	//   ....[4]....
        /*0054*/ 	.word	0x000054b0


	//   ....[5]....
        /*0058*/ 	.word	0x00005590


	//   ....[6]....
        /*005c*/ 	.word	0x00005610


	//   ....[7]....
        /*0060*/ 	.word	0x00005700


	//   ....[8]....
        /*0064*/ 	.word	0x00005790


	//   ....[9]....
        /*0068*/ 	.word	0x00005880


	//   ....[10]....
        /*006c*/ 	.word	0x00005930


	//----- nvinfo : EIATTR_COOP_GROUP_MASK_REGIDS
	.align		4
.L_40:
        /*0070*/ 	.byte	0x04, 0x29
        /*0072*/ 	.short	(.L_42 - .L_41)


	//   ....[0]....
.L_41:
        /*0074*/ 	.word	0xffffffff


	//   ....[1]....
        /*0078*/ 	.word	0xffffffff


	//   ....[2]....
        /*007c*/ 	.word	0xffffffff


	//   ....[3]....
        /*0080*/ 	.word	0xffffffff


	//   ....[4]....
        /*0084*/ 	.word	0xffffffff


	//   ....[5]....
        /*0088*/ 	.word	0xffffffff


	//   ....[6]....
        /*008c*/ 	.word	0xffffffff


	//   ....[7]....
        /*0090*/ 	.word	0xffffffff


	//   ....[8]....
        /*0094*/ 	.word	0xffffffff


	//   ....[9]....
        /*0098*/ 	.word	0xffffffff


	//   ....[10]....
        /*009c*/ 	.word	0xffffffff


	//   ....[11]....
        /*00a0*/ 	.word	0xffffffff


	//   ....[12]....
        /*00a4*/ 	.word	0xffffffff


	//   ....[13]....
        /*00a8*/ 	.word	0xffffffff


	//----- nvinfo : EIATTR_COOP_GROUP_INSTR_OFFSETS
	.align		4
.L_42:
        /*00ac*/ 	.byte	0x04, 0x28
        /*00ae*/ 	.short	(.L_44 - .L_43)


	//   ....[0]....
.L_43:
        /*00b0*/ 	.word	0x00000080


	//   ....[1]....
        /*00b4*/ 	.word	0x000004f0


	//   ....[2]....
        /*00b8*/ 	.word	0x000008b0


	//   ....[3]....
        /*00bc*/ 	.word	0x00000a50


	//   ....[4]....
        /*00c0*/ 	.word	0x00000b50


	//   ....[5]....
        /*00c4*/ 	.word	0x00000cc0


	//   ....[6]....
        /*00c8*/ 	.word	0x00000e60


	//   ....[7]....
        /*00cc*/ 	.word	0x00001020


	//   ....[8]....
        /*00d0*/ 	.word	0x00002350


	//   ....[9]....
        /*00d4*/ 	.word	0x00003b30


	//   ....[10]....
        /*00d8*/ 	.word	0x00003d40


	//   ....[11]....
        /*00dc*/ 	.word	0x00003d70


	//   ....[12]....
        /*00e0*/ 	.word	0x000046d0


	//   ....[13]....
        /*00e4*/ 	.word	0x00004900


	//----- nvinfo : EIATTR_VRC_CTA_INIT_COUNT
	.align		4
.L_44:
        /*00e8*/ 	.byte	0x02, 0x4a
        /*00ea*/ 	.byte	0x80
	.zero		1


	//----- nvinfo : EIATTR_SYSCALL_OFFSETS
	.align		4
        /*00ec*/ 	.byte	0x04, 0x46
        /*00ee*/ 	.short	(.L_46 - .L_45)


	//   ....[0]....
.L_45:
        /*00f0*/ 	.word	0x000065c0


	//   ....[1]....
        /*00f4*/ 	.word	0x00006700


	//   ....[2]....
        /*00f8*/ 	.word	0x00006f30


	//   ....[3]....
        /*00fc*/ 	.word	0x00007cc0


	//   ....[4]....
        /*0100*/ 	.word	0x00008a10


	//   ....[5]....
        /*0104*/ 	.word	0x00009790


	//----- nvinfo : EIATTR_MBARRIER_INSTR_OFFSETS
	.align		4
.L_46:
        /*0108*/ 	.byte	0x04, 0x39
        /*010a*/ 	.short	(.L_48 - .L_47)


	//   ....[0]....
.L_47:
        /*010c*/ 	.word	0x00000610
        /*0110*/ 	.word	0x000000ff
        /*0114*/ 	.word	0x00000000
        /*0118*/ 	.short	0x0100
        /*011a*/ 	.byte	0x04
	.zero		1


	//   ....[1]....
        /*011c*/ 	.word	0x00000620
        /*0120*/ 	.word	0x000000ff
        /*0124*/ 	.word	0x000000a0
        /*0128*/ 	.short	0x0100
        /*012a*/ 	.byte	0x04
	.zero		1


	//   ....[2]....
        /*012c*/ 	.word	0x00000630
        /*0130*/ 	.word	0x000000ff
        /*0134*/ 	.word	0x00000008
        /*0138*/ 	.short	0x0100
        /*013a*/ 	.byte	0x04
	.zero		1


	//   ....[3]....
        /*013c*/ 	.word	0x00000640
        /*0140*/ 	.word	0x000000ff
        /*0144*/ 	.word	0x000000a8
        /*0148*/ 	.short	0x0100
        /*014a*/ 	.byte	0x04
	.zero		1


	//   ....[4]....
        /*014c*/ 	.word	0x00000650
        /*0150*/ 	.word	0x000000ff
        /*0154*/ 	.word	0x00000010
        /*0158*/ 	.short	0x0100
        /*015a*/ 	.byte	0x04
	.zero		1


	//   ....[5]....
        /*015c*/ 	.word	0x00000660
        /*0160*/ 	.word	0x000000ff
        /*0164*/ 	.word	0x000000b0
        /*0168*/ 	.short	0x0100
        /*016a*/ 	.byte	0x04
	.zero		1


	//   ....[6]....
        /*016c*/ 	.word	0x00000670
        /*0170*/ 	.word	0x000000ff
        /*0174*/ 	.word	0x00000018
        /*0178*/ 	.short	0x0100
        /*017a*/ 	.byte	0x04
	.zero		1


	//   ....[7]....
        /*017c*/ 	.word	0x00000680
        /*0180*/ 	.word	0x000000ff
        /*0184*/ 	.word	0x000000b8
        /*0188*/ 	.short	0x0100
        /*018a*/ 	.byte	0x04
	.zero		1


	//   ....[8]....
        /*018c*/ 	.word	0x00000690
        /*0190*/ 	.word	0x000000ff
        /*0194*/ 	.word	0x00000020
        /*0198*/ 	.short	0x0100
        /*019a*/ 	.byte	0x04
	.zero		1


	//   ....[9]....
        /*019c*/ 	.word	0x000006a0
        /*01a0*/ 	.word	0x000000ff
        /*01a4*/ 	.word	0x000000c0
        /*01a8*/ 	.short	0x0100
        /*01aa*/ 	.byte	0x04
	.zero		1


	//   ....[10]....
        /*01ac*/ 	.word	0x000006b0
        /*01b0*/ 	.word	0x000000ff
        /*01b4*/ 	.word	0x00000028
        /*01b8*/ 	.short	0x0100
        /*01ba*/ 	.byte	0x04
	.zero		1


	//   ....[11]....
        /*01bc*/ 	.word	0x000006c0
        /*01c0*/ 	.word	0x000000ff
        /*01c4*/ 	.word	0x000000c8
        /*01c8*/ 	.short	0x0100
        /*01ca*/ 	.byte	0x04
	.zero		1


	//   ....[12]....
        /*01cc*/ 	.word	0x000006d0
        /*01d0*/ 	.word	0x000000ff
        /*01d4*/ 	.word	0x00000030
        /*01d8*/ 	.short	0x0100
        /*01da*/ 	.byte	0x04
	.zero		1


	//   ....[13]....
        /*01dc*/ 	.word	0x000006e0
        /*01e0*/ 	.word	0x000000ff
        /*01e4*/ 	.word	0x000000d0
        /*01e8*/ 	.short	0x0100
        /*01ea*/ 	.byte	0x04
	.zero		1


	//   ....[14]....
        /*01ec*/ 	.word	0x000006f0
        /*01f0*/ 	.word	0x000000ff
        /*01f4*/ 	.word	0x00000038
        /*01f8*/ 	.short	0x0100
        /*01fa*/ 	.byte	0x04
	.zero		1


	//   ....[15]....
        /*01fc*/ 	.word	0x00000700
        /*0200*/ 	.word	0x000000ff
        /*0204*/ 	.word	0x000000d8
        /*0208*/ 	.short	0x0100
        /*020a*/ 	.byte	0x04
	.zero		1


	//   ....[16]....
        /*020c*/ 	.word	0x00000710
        /*0210*/ 	.word	0x000000ff
        /*0214*/ 	.word	0x00000040
        /*0218*/ 	.short	0x0100
        /*021a*/ 	.byte	0x04
	.zero		1


	//   ....[17]....
        /*021c*/ 	.word	0x00000720
        /*0220*/ 	.word	0x000000ff
        /*0224*/ 	.word	0x000000e0
        /*0228*/ 	.short	0x0100
        /*022a*/ 	.byte	0x04
	.zero		1


	//   ....[18]....
        /*022c*/ 	.word	0x00000730
        /*0230*/ 	.word	0x000000ff
        /*0234*/ 	.word	0x00000048
        /*0238*/ 	.short	0x0100
        /*023a*/ 	.byte	0x04
	.zero		1


	//   ....[19]....
        /*023c*/ 	.word	0x00000740
        /*0240*/ 	.word	0x000000ff
        /*0244*/ 	.word	0x000000e8
        /*0248*/ 	.short	0x0100
        /*024a*/ 	.byte	0x04
	.zero		1


	//   ....[20]....
        /*024c*/ 	.word	0x00000750
        /*0250*/ 	.word	0x000000ff
        /*0254*/ 	.word	0x00000050
        /*0258*/ 	.short	0x0100
        /*025a*/ 	.byte	0x04
	.zero		1


	//   ....[21]....
        /*025c*/ 	.word	0x00000760
        /*0260*/ 	.word	0x000000ff
        /*0264*/ 	.word	0x000000f0
        /*0268*/ 	.short	0x0100
        /*026a*/ 	.byte	0x04
	.zero		1


	//   ....[22]....
        /*026c*/ 	.word	0x00000770
        /*0270*/ 	.word	0x000000ff
        /*0274*/ 	.word	0x00000058
        /*0278*/ 	.short	0x0100
        /*027a*/ 	.byte	0x04
	.zero		1


	//   ....[23]....
        /*027c*/ 	.word	0x00000780
        /*0280*/ 	.word	0x000000ff
        /*0284*/ 	.word	0x000000f8
        /*0288*/ 	.short	0x0100
        /*028a*/ 	.byte	0x04
	.zero		1


	//   ....[24]....
        /*028c*/ 	.word	0x00000790
        /*0290*/ 	.word	0x000000ff
        /*0294*/ 	.word	0x00000060
        /*0298*/ 	.short	0x0100
        /*029a*/ 	.byte	0x04
	.zero		1


	//   ....[25]....
        /*029c*/ 	.word	0x000007a0
        /*02a0*/ 	.word	0x000000ff
        /*02a4*/ 	.word	0x00000100
        /*02a8*/ 	.short	0x0100
        /*02aa*/ 	.byte	0x04
	.zero		1


	//   ....[26]....
        /*02ac*/ 	.word	0x000007b0
        /*02b0*/ 	.word	0x000000ff
        /*02b4*/ 	.word	0x00000068
        /*02b8*/ 	.short	0x0100
        /*02ba*/ 	.byte	0x04
	.zero		1


	//   ....[27]....
        /*02bc*/ 	.word	0x000007c0
        /*02c0*/ 	.word	0x000000ff
        /*02c4*/ 	.word	0x00000108
        /*02c8*/ 	.short	0x0100
        /*02ca*/ 	.byte	0x04
	.zero		1


	//   ....[28]....
        /*02cc*/ 	.word	0x000007d0
        /*02d0*/ 	.word	0x000000ff
        /*02d4*/ 	.word	0x00000070
        /*02d8*/ 	.short	0x0100
        /*02da*/ 	.byte	0x04
	.zero		1


	//   ....[29]....
        /*02dc*/ 	.word	0x000007e0
        /*02e0*/ 	.word	0x000000ff
        /*02e4*/ 	.word	0x00000110
        /*02e8*/ 	.short	0x0100
        /*02ea*/ 	.byte	0x04
	.zero		1


	//   ....[30]....
        /*02ec*/ 	.word	0x000007f0
        /*02f0*/ 	.word	0x000000ff
        /*02f4*/ 	.word	0x00000078
        /*02f8*/ 	.short	0x0100
        /*02fa*/ 	.byte	0x04
	.zero		1


	//   ....[31]....
        /*02fc*/ 	.word	0x00000800
        /*0300*/ 	.word	0x000000ff
        /*0304*/ 	.word	0x00000118
        /*0308*/ 	.short	0x0100
        /*030a*/ 	.byte	0x04
	.zero		1


	//   ....[32]....
        /*030c*/ 	.word	0x00000810
        /*0310*/ 	.word	0x000000ff
        /*0314*/ 	.word	0x00000080
        /*0318*/ 	.short	0x0100
        /*031a*/ 	.byte	0x04
	.zero		1


	//   ....[33]....
        /*031c*/ 	.word	0x00000820
        /*0320*/ 	.word	0x000000ff
        /*0324*/ 	.word	0x00000120
        /*0328*/ 	.short	0x0100
        /*032a*/ 	.byte	0x04
	.zero		1


	//   ....[34]....
        /*032c*/ 	.word	0x00000830
        /*0330*/ 	.word	0x000000ff
        /*0334*/ 	.word	0x00000088
        /*0338*/ 	.short	0x0100
        /*033a*/ 	.byte	0x04
	.zero		1


	//   ....[35]....
        /*033c*/ 	.word	0x00000840
        /*0340*/ 	.word	0x000000ff
        /*0344*/ 	.word	0x00000128
        /*0348*/ 	.short	0x0100
        /*034a*/ 	.byte	0x04
	.zero		1


	//   ....[36]....
        /*034c*/ 	.word	0x00000850
        /*0350*/ 	.word	0x000000ff
        /*0354*/ 	.word	0x00000090
        /*0358*/ 	.short	0x0100
        /*035a*/ 	.byte	0x04
	.zero		1


	//   ....[37]....
        /*035c*/ 	.word	0x00000860
        /*0360*/ 	.word	0x000000ff
        /*0364*/ 	.word	0x00000130
        /*0368*/ 	.short	0x0100
        /*036a*/ 	.byte	0x04
	.zero		1


	//   ....[38]....
        /*036c*/ 	.word	0x00000870
        /*0370*/ 	.word	0x000000ff
        /*0374*/ 	.word	0x00000098
        /*0378*/ 	.short	0x0100
        /*037a*/ 	.byte	0x04
	.zero		1


	//   ....[39]....
        /*037c*/ 	.word	0x00000880
        /*0380*/ 	.word	0x000000ff
        /*0384*/ 	.word	0x00000138
        /*0388*/ 	.short	0x0100
        /*038a*/ 	.byte	0x04
	.zero		1


	//   ....[40]....
        /*038c*/ 	.word	0x000009c0
        /*0390*/ 	.word	0x000000ff
        /*0394*/ 	.word	0x00000140
        /*0398*/ 	.short	0x0100
        /*039a*/ 	.byte	0x04
	.zero		1


	//   ....[41]....
        /*039c*/ 	.word	0x000009d0
        /*03a0*/ 	.word	0x000000ff
        /*03a4*/ 	.word	0x00000160
        /*03a8*/ 	.short	0x0100
        /*03aa*/ 	.byte	0x04
	.zero		1


	//   ....[42]....
        /*03ac*/ 	.word	0x000009e0
        /*03b0*/ 	.word	0x000000ff
        /*03b4*/ 	.word	0x00000148
        /*03b8*/ 	.short	0x0100
        /*03ba*/ 	.byte	0x04
	.zero		1


	//   ....[43]....
        /*03bc*/ 	.word	0x000009f0
        /*03c0*/ 	.word	0x000000ff
        /*03c4*/ 	.word	0x00000168
        /*03c8*/ 	.short	0x0100
        /*03ca*/ 	.byte	0x04
	.zero		1


	//   ....[44]....
        /*03cc*/ 	.word	0x00000a00
        /*03d0*/ 	.word	0x000000ff
        /*03d4*/ 	.word	0x00000150
        /*03d8*/ 	.short	0x0100
        /*03da*/ 	.byte	0x04
	.zero		1


	//   ....[45]....
        /*03dc*/ 	.word	0x00000a10
        /*03e0*/ 	.word	0x000000ff
        /*03e4*/ 	.word	0x00000170
        /*03e8*/ 	.short	0x0100
        /*03ea*/ 	.byte	0x04
	.zero		1


	//   ....[46]....
        /*03ec*/ 	.word	0x00000a20
        /*03f0*/ 	.word	0x000000ff
        /*03f4*/ 	.word	0x00000158
        /*03f8*/ 	.short	0x0100
        /*03fa*/ 	.byte	0x04
	.zero		1


	//   ....[47]....
        /*03fc*/ 	.word	0x00000a30
        /*0400*/ 	.word	0x000000ff
        /*0404*/ 	.word	0x00000178
        /*0408*/ 	.short	0x0100
        /*040a*/ 	.byte	0x04
	.zero		1


	//   ....[48]....
        /*040c*/ 	.word	0x00000b20
        /*0410*/ 	.word	0x000000ff
        /*0414*/ 	.word	0x00000180
        /*0418*/ 	.short	0x0100
        /*041a*/ 	.byte	0x06
	.zero		1


	//   ....[49]....
        /*041c*/ 	.word	0x00000b30
        /*0420*/ 	.word	0x000000ff
        /*0424*/ 	.word	0x00000188
        /*0428*/ 	.short	0x0100
        /*042a*/ 	.byte	0x06
	.zero		1


	//   ....[50]....
        /*042c*/ 	.word	0x00000c70
        /*0430*/ 	.word	0x000000ff
        /*0434*/ 	.word	0x00000190
        /*0438*/ 	.short	0x0100
        /*043a*/ 	.byte	0x06
	.zero		1


	//   ....[51]....
        /*043c*/ 	.word	0x00000c80
        /*0440*/ 	.word	0x000000ff
        /*0444*/ 	.word	0x000001a0
        /*0448*/ 	.short	0x0100
        /*044a*/ 	.byte	0x06
	.zero		1


	//   ....[52]....
        /*044c*/ 	.word	0x00000c90
        /*0450*/ 	.word	0x000000ff
        /*0454*/ 	.word	0x00000198
        /*0458*/ 	.short	0x0100
        /*045a*/ 	.byte	0x06
	.zero		1


	//   ....[53]....
        /*045c*/ 	.word	0x00000ca0
        /*0460*/ 	.word	0x000000ff
        /*0464*/ 	.word	0x000001a8
        /*0468*/ 	.short	0x0100
        /*046a*/ 	.byte	0x06
	.zero		1


	//   ....[54]....
        /*046c*/ 	.word	0x00000dd0
        /*0470*/ 	.word	0x000000ff
        /*0474*/ 	.word	0x000001b0
        /*0478*/ 	.short	0x0100
        /*047a*/ 	.byte	0x04
	.zero		1


	//   ....[55]....
        /*047c*/ 	.word	0x00000de0
        /*0480*/ 	.word	0x000000ff
        /*0484*/ 	.word	0x000001d0
        /*0488*/ 	.short	0x0100
        /*048a*/ 	.byte	0x04
	.zero		1


	//   ....[56]....
        /*048c*/ 	.word	0x00000df0
        /*0490*/ 	.word	0x000000ff
        /*0494*/ 	.word	0x000001b8
        /*0498*/ 	.short	0x0100
        /*049a*/ 	.byte	0x04
	.zero		1


	//   ....[57]....
        /*049c*/ 	.word	0x00000e00
        /*04a0*/ 	.word	0x000000ff
        /*04a4*/ 	.word	0x000001d8
        /*04a8*/ 	.short	0x0100
        /*04aa*/ 	.byte	0x04
	.zero		1


	//   ....[58]....
        /*04ac*/ 	.word	0x00000e10
        /*04b0*/ 	.word	0x000000ff
        /*04b4*/ 	.word	0x000001c0
        /*04b8*/ 	.short	0x0100
        /*04ba*/ 	.byte	0x04
	.zero		1


	//   ....[59]....
        /*04bc*/ 	.word	0x00000e20
        /*04c0*/ 	.word	0x000000ff
        /*04c4*/ 	.word	0x000001e0
        /*04c8*/ 	.short	0x0100
        /*04ca*/ 	.byte	0x04
	.zero		1


	//   ....[60]....
        /*04cc*/ 	.word	0x00000e30
        /*04d0*/ 	.word	0x000000ff
        /*04d4*/ 	.word	0x000001c8
        /*04d8*/ 	.short	0x0100
        /*04da*/ 	.byte	0x04
	.zero		1


	//   ....[61]....
        /*04dc*/ 	.word	0x00000e40
        /*04e0*/ 	.word	0x000000ff
        /*04e4*/ 	.word	0x000001e8
        /*04e8*/ 	.short	0x0100
        /*04ea*/ 	.byte	0x04
	.zero		1


	//   ....[62]....
        /*04ec*/ 	.word	0x00000f30
        /*04f0*/ 	.word	0x000000ff
        /*04f4*/ 	.word	0x000001f0
        /*04f8*/ 	.short	0x0100
        /*04fa*/ 	.byte	0x04
	.zero		1


	//   ....[63]....
        /*04fc*/ 	.word	0x00000f40
        /*0500*/ 	.word	0x000000ff
        /*0504*/ 	.word	0x00000200
        /*0508*/ 	.short	0x0100
        /*050a*/ 	.byte	0x04
	.zero		1


	//   ....[64]....
        /*050c*/ 	.word	0x00000f50
        /*0510*/ 	.word	0x000000ff
        /*0514*/ 	.word	0x000001f8
        /*0518*/ 	.short	0x0100
        /*051a*/ 	.byte	0x04
	.zero		1


	//   ....[65]....
        /*051c*/ 	.word	0x00000f60
        /*0520*/ 	.word	0x000000ff
        /*0524*/ 	.word	0x00000208
        /*0528*/ 	.short	0x0100
        /*052a*/ 	.byte	0x04
	.zero		1


	//   ....[66]....
        /*052c*/ 	.word	0x00001c00
        /*0530*/ 	.word	0x00000000
        /*0534*/ 	.word	0x00000200
        /*0538*/ 	.short	0x010a
        /*053a*/ 	.byte	0xff
	.zero		1


	//   ....[67]....
        /*053c*/ 	.word	0x00001c20
        /*0540*/ 	.word	0x00000000
        /*0544*/ 	.word	0x000001f0
        /*0548*/ 	.short	0x0101
        /*054a*/ 	.byte	0xff
	.zero		1


	//   ....[68]....
        /*054c*/ 	.word	0x00001ce0
        /*0550*/ 	.word	0x000000ff
        /*0554*/ 	.word	0x000000a0
        /*0558*/ 	.short	0x010a
        /*055a*/ 	.byte	0x04
	.zero		1


	//   ....[69]....
        /*055c*/ 	.word	0x00001d60
        /*0560*/ 	.word	0x000000ff
        /*0564*/ 	.word	0x000000a0
        /*0568*/ 	.short	0x010a
        /*056a*/ 	.byte	0x21
	.zero		1


	//   ....[70]....
        /*056c*/ 	.word	0x00001ef0
        /*0570*/ 	.word	0x000000ff
        /*0574*/ 	.word	0x000000a0
        /*0578*/ 	.short	0x010a
        /*057a*/ 	.byte	0x08
	.zero		1


	//   ....[71]....
        /*057c*/ 	.word	0x00002010
        /*0580*/ 	.word	0x000000ff
        /*0584*/ 	.word	0x00000188
        /*0588*/ 	.short	0x0101
        /*058a*/ 	.byte	0x07
	.zero		1


	//   ....[72]....
        /*058c*/ 	.word	0x00002030
        /*0590*/ 	.word	0x000000ff
        /*0594*/ 	.word	0x000000a0
        /*0598*/ 	.short	0x010a
        /*059a*/ 	.byte	0x04
	.zero		1


	//   ....[73]....
        /*059c*/ 	.word	0x000020b0
        /*05a0*/ 	.word	0x000000ff
        /*05a4*/ 	.word	0x000000a0
        /*05a8*/ 	.short	0x010a
        /*05aa*/ 	.byte	0x09
	.zero		1


	//   ....[74]....
        /*05ac*/ 	.word	0x00002250
        /*05b0*/ 	.word	0x000000ff
        /*05b4*/ 	.word	0x000000a0
        /*05b8*/ 	.short	0x010a
        /*05ba*/ 	.byte	0x06
	.zero		1


	//   ....[75]....
        /*05bc*/ 	.word	0x00002380
        /*05c0*/ 	.word	0x00000003
        /*05c4*/ 	.word	0x00000190
        /*05c8*/ 	.short	0x010a
        /*05ca*/ 	.byte	0xff
	.zero		1


	//   ....[76]....
        /*05cc*/ 	.word	0x000024d0
        /*05d0*/ 	.word	0x00000000
        /*05d4*/ 	.word	0x00000000
        /*05d8*/ 	.short	0x0101
        /*05da*/ 	.byte	0xff
	.zero		1


	//   ....[77]....
        /*05dc*/ 	.word	0x00002a80
        /*05e0*/ 	.word	0x000000ff
        /*05e4*/ 	.word	0x00000000
        /*05e8*/ 	.short	0x010a
        /*05ea*/ 	.byte	0x04
	.zero		1


	//   ....[78]....
        /*05ec*/ 	.word	0x00002b10
        /*05f0*/ 	.word	0x000000ff
        /*05f4*/ 	.word	0x00000000
        /*05f8*/ 	.short	0x010a
        /*05fa*/ 	.byte	0x05
	.zero		1


	//   ....[79]....
        /*05fc*/ 	.word	0x00002ba0
        /*0600*/ 	.word	0x000000ff
        /*0604*/ 	.word	0x00000000
        /*0608*/ 	.short	0x010a
        /*060a*/ 	.byte	0x05
	.zero		1


	//   ....[80]....
        /*060c*/ 	.word	0x00002c30
        /*0610*/ 	.word	0x000000ff
        /*0614*/ 	.word	0x00000000
        /*0618*/ 	.short	0x010a
        /*061a*/ 	.byte	0x05
	.zero		1


	//   ....[81]....
        /*061c*/ 	.word	0x00002cc0
        /*0620*/ 	.word	0x000000ff
        /*0624*/ 	.word	0x00000000
        /*0628*/ 	.short	0x010a
        /*062a*/ 	.byte	0x05
	.zero		1


	//   ....[82]....
        /*062c*/ 	.word	0x00002d50
        /*0630*/ 	.word	0x000000ff
        /*0634*/ 	.word	0x00000000
        /*0638*/ 	.short	0x010a
        /*063a*/ 	.byte	0x05
	.zero		1


	//   ....[83]....
        /*063c*/ 	.word	0x00002de0
        /*0640*/ 	.word	0x000000ff
        /*0644*/ 	.word	0x00000000
        /*0648*/ 	.short	0x010a
        /*064a*/ 	.byte	0x05
	.zero		1


	//   ....[84]....
        /*064c*/ 	.word	0x00002e70
        /*0650*/ 	.word	0x000000ff
        /*0654*/ 	.word	0x00000000
        /*0658*/ 	.short	0x010a
        /*065a*/ 	.byte	0x05
	.zero		1


	//   ....[85]....
        /*065c*/ 	.word	0x00002f00
        /*0660*/ 	.word	0x000000ff
        /*0664*/ 	.word	0x00000000
        /*0668*/ 	.short	0x010a
        /*066a*/ 	.byte	0x05
	.zero		1


	//   ....[86]....
        /*066c*/ 	.word	0x00002f90
        /*0670*/ 	.word	0x000000ff
        /*0674*/ 	.word	0x00000000
        /*0678*/ 	.short	0x010a
        /*067a*/ 	.byte	0x05
	.zero		1


	//   ....[87]....
        /*067c*/ 	.word	0x00003020
        /*0680*/ 	.word	0x000000ff
        /*0684*/ 	.word	0x00000000
        /*0688*/ 	.short	0x010a
        /*068a*/ 	.byte	0x05
	.zero		1


	//   ....[88]....
        /*068c*/ 	.word	0x000030b0
        /*0690*/ 	.word	0x000000ff
        /*0694*/ 	.word	0x00000000
        /*0698*/ 	.short	0x010a
        /*069a*/ 	.byte	0x05
	.zero		1


	//   ....[89]....
        /*069c*/ 	.word	0x00003140
        /*06a0*/ 	.word	0x000000ff
        /*06a4*/ 	.word	0x00000000
        /*06a8*/ 	.short	0x010a
        /*06aa*/ 	.byte	0x05
	.zero		1


	//   ....[90]....
        /*06ac*/ 	.word	0x000031d0
        /*06b0*/ 	.word	0x000000ff
        /*06b4*/ 	.word	0x00000000
        /*06b8*/ 	.short	0x010a
        /*06ba*/ 	.byte	0x05
	.zero		1


	//   ....[91]....
        /*06bc*/ 	.word	0x00003260
        /*06c0*/ 	.word	0x000000ff
        /*06c4*/ 	.word	0x00000000
        /*06c8*/ 	.short	0x010a
        /*06ca*/ 	.byte	0x05
	.zero		1


	//   ....[92]....
        /*06cc*/ 	.word	0x000032f0
        /*06d0*/ 	.word	0x000000ff
        /*06d4*/ 	.word	0x00000000
        /*06d8*/ 	.short	0x010a
        /*06da*/ 	.byte	0x05
	.zero		1


	//   ....[93]....
        /*06dc*/ 	.word	0x00003380
        /*06e0*/ 	.word	0x000000ff
        /*06e4*/ 	.word	0x00000000
        /*06e8*/ 	.short	0x010a
        /*06ea*/ 	.byte	0x05
	.zero		1


	//   ....[94]....
        /*06ec*/ 	.word	0x00003410
        /*06f0*/ 	.word	0x000000ff
        /*06f4*/ 	.word	0x00000000
        /*06f8*/ 	.short	0x010a
        /*06fa*/ 	.byte	0x05
	.zero		1


	//   ....[95]....
        /*06fc*/ 	.word	0x000034a0
        /*0700*/ 	.word	0x000000ff
        /*0704*/ 	.word	0x00000000
        /*0708*/ 	.short	0x010a
        /*070a*/ 	.byte	0x05
	.zero		1


	//   ....[96]....
        /*070c*/ 	.word	0x00003540
        /*0710*/ 	.word	0x00000000
        /*0714*/ 	.word	0x00000000
        /*0718*/ 	.short	0x010a
        /*071a*/ 	.byte	0xff
	.zero		1


	//   ....[97]....
        /*071c*/ 	.word	0x00003680
        /*0720*/ 	.word	0x00000002
        /*0724*/ 	.word	0x000001f0
        /*0728*/ 	.short	0x010a
        /*072a*/ 	.byte	0xff
	.zero		1


	//   ....[98]....
        /*072c*/ 	.word	0x000036e0
        /*0730*/ 	.word	0x00000004
        /*0734*/ 	.word	0x00000000
        /*0738*/ 	.short	0x0101
        /*073a*/ 	.byte	0xff
	.zero		1


	//   ....[99]....
        /*073c*/ 	.word	0x00003700
        /*0740*/ 	.word	0x000000ff
        /*0744*/ 	.word	0x000001a0
        /*0748*/ 	.short	0x010a
        /*074a*/ 	.byte	0x04
	.zero		1


	//   ....[100]....
        /*074c*/ 	.word	0x00003820
        /*0750*/ 	.word	0x00000002
        /*0754*/ 	.word	0x00000190
        /*0758*/ 	.short	0x010a
        /*075a*/ 	.byte	0xff
	.zero		1


	//   ....[101]....
        /*075c*/ 	.word	0x00003930
        /*0760*/ 	.word	0x00000002
        /*0764*/ 	.word	0x00000000
        /*0768*/ 	.short	0x0101
        /*076a*/ 	.byte	0xff
	.zero		1


	//   ....[102]....
        /*076c*/ 	.word	0x000039c0
        /*0770*/ 	.word	0x000000ff
        /*0774*/ 	.word	0x000001a0
        /*0778*/ 	.short	0x0106
        /*077a*/ 	.byte	0x04
	.zero		1


	//   ....[103]....
        /*077c*/ 	.word	0x000039e0
        /*0780*/ 	.word	0x000000ff
        /*0784*/ 	.word	0x000001a0
        /*0788*/ 	.short	0x010a
        /*078a*/ 	.byte	0x04
	.zero		1


	//   ....[104]....
        /*078c*/ 	.word	0x00003a70
        /*0790*/ 	.word	0x000000ff
        /*0794*/ 	.word	0x000001a0
        /*0798*/ 	.short	0x0106
        /*079a*/ 	.byte	0x07
	.zero		1


	//   ....[105]....
        /*079c*/ 	.word	0x00003ab0
        /*07a0*/ 	.word	0x00000000
        /*07a4*/ 	.word	0x000001a0
        /*07a8*/ 	.short	0x010a
        /*07aa*/ 	.byte	0xff
	.zero		1


	//   ....[106]....
        /*07ac*/ 	.word	0x00003fb0
        /*07b0*/ 	.word	0x00000000
        /*07b4*/ 	.word	0x00000190
        /*07b8*/ 	.short	0x010a
        /*07ba*/ 	.byte	0xff
	.zero		1


	//   ....[107]....
        /*07bc*/ 	.word	0x000040b0
        /*07c0*/ 	.word	0x00000003
        /*07c4*/ 	.word	0x00000000
        /*07c8*/ 	.short	0x0101
        /*07ca*/ 	.byte	0xff
	.zero		1


	//   ....[108]....
        /*07cc*/ 	.word	0x000040c0
        /*07d0*/ 	.word	0x000000ff
        /*07d4*/ 	.word	0x00000000
        /*07d8*/ 	.short	0x010a
        /*07da*/ 	.byte	0x04
	.zero		1


	//   ....[109]....
        /*07dc*/ 	.word	0x000040e0
        /*07e0*/ 	.word	0x000000ff
        /*07e4*/ 	.word	0x000001d0
        /*07e8*/ 	.short	0x010a
        /*07ea*/ 	.byte	0x13
	.zero		1


	//   ....[110]....
        /*07ec*/ 	.word	0x00004220
        /*07f0*/ 	.word	0x000000ff
        /*07f4*/ 	.word	0x00000000
        /*07f8*/ 	.short	0x010a
        /*07fa*/ 	.byte	0x06
	.zero		1


	//   ....[111]....
        /*07fc*/ 	.word	0x00004320
        /*0800*/ 	.word	0x000000ff
        /*0804*/ 	.word	0x00000000
        /*0808*/ 	.short	0x010a
        /*080a*/ 	.byte	0x04
	.zero		1


	//   ....[112]....
        /*080c*/ 	.word	0x00004500
        /*0810*/ 	.word	0x000000ff
        /*0814*/ 	.word	0x00000000
        /*0818*/ 	.short	0x010a
        /*081a*/ 	.byte	0x04
	.zero		1


	//   ....[113]....
        /*081c*/ 	.word	0x00004590
        /*0820*/ 	.word	0x000000ff
        /*0824*/ 	.word	0x00000000
        /*0828*/ 	.short	0x010a
        /*082a*/ 	.byte	0x05
	.zero		1


	//   ....[114]....
        /*082c*/ 	.word	0x00004620
        /*0830*/ 	.word	0x000000ff
        /*0834*/ 	.word	0x00000000
        /*0838*/ 	.short	0x010a
        /*083a*/ 	.byte	0x05
	.zero		1


	//   ....[115]....
        /*083c*/ 	.word	0x000046b0
        /*0840*/ 	.word	0x000000ff
        /*0844*/ 	.word	0x00000000
        /*0848*/ 	.short	0x010a
        /*084a*/ 	.byte	0x04
	.zero		1


	//   ....[116]....
        /*084c*/ 	.word	0x00004c10
        /*0850*/ 	.word	0x00000008
        /*0854*/ 	.word	0x00000190
        /*0858*/ 	.short	0x010a
        /*085a*/ 	.byte	0xff
	.zero		1


	//   ....[117]....
        /*085c*/ 	.word	0x00004d80
        /*0860*/ 	.word	0x00000000
        /*0864*/ 	.word	0x00000000
        /*0868*/ 	.short	0x0101
        /*086a*/ 	.byte	0xff
	.zero		1


	//   ....[118]....
        /*086c*/ 	.word	0x00005260
        /*0870*/ 	.word	0x000000ff
        /*0874*/ 	.word	0x00000188
        /*0878*/ 	.short	0x010a
        /*087a*/ 	.byte	0x15
	.zero		1


	//   ....[119]....
        /*087c*/ 	.word	0x000053f0
        /*0880*/ 	.word	0x000000ff
        /*0884*/ 	.word	0x00000160
        /*0888*/ 	.short	0x010a
        /*088a*/ 	.byte	0x15
	.zero		1


	//   ....[120]....
        /*088c*/ 	.word	0x00005540
        /*0890*/ 	.word	0x000000ff
        /*0894*/ 	.word	0x00000140
        /*0898*/ 	.short	0x010b
        /*089a*/ 	.byte	0x15
	.zero		1


	//   ....[121]....
        /*089c*/ 	.word	0x00005550
        /*08a0*/ 	.word	0x000000ff
        /*08a4*/ 	.word	0x00000000
        /*08a8*/ 	.short	0x0101
        /*08aa*/ 	.byte	0x32
	.zero		1


	//   ....[122]....
        /*08ac*/ 	.word	0x00005560
        /*08b0*/ 	.word	0x000000ff
        /*08b4*/ 	.word	0x00000168
        /*08b8*/ 	.short	0x010a
        /*08ba*/ 	.byte	0x15
	.zero		1


	//   ....[123]....
        /*08bc*/ 	.word	0x000056b0
        /*08c0*/ 	.word	0x000000ff
        /*08c4*/ 	.word	0x00000148
        /*08c8*/ 	.short	0x010b
        /*08ca*/ 	.byte	0x15
	.zero		1


	//   ....[124]....
        /*08cc*/ 	.word	0x000056c0
        /*08d0*/ 	.word	0x000000ff
        /*08d4*/ 	.word	0x00000000
        /*08d8*/ 	.short	0x0101
        /*08da*/ 	.byte	0x31
	.zero		1


	//   ....[125]....
        /*08dc*/ 	.word	0x000056d0
        /*08e0*/ 	.word	0x000000ff
        /*08e4*/ 	.word	0x00000170
        /*08e8*/ 	.short	0x010a
        /*08ea*/ 	.byte	0x15
	.zero		1


	//   ....[126]....
        /*08ec*/ 	.word	0x00005830
        /*08f0*/ 	.word	0x000000ff
        /*08f4*/ 	.word	0x00000150
        /*08f8*/ 	.short	0x010b
        /*08fa*/ 	.byte	0x15
	.zero		1


	//   ....[127]....
        /*08fc*/ 	.word	0x00005840
        /*0900*/ 	.word	0x000000ff
        /*0904*/ 	.word	0x00000000
        /*0908*/ 	.short	0x0101
        /*090a*/ 	.byte	0x30
	.zero		1


	//   ....[128]....
        /*090c*/ 	.word	0x00005850
        /*0910*/ 	.word	0x000000ff
        /*0914*/ 	.word	0x00000178
        /*0918*/ 	.short	0x010a
        /*091a*/ 	.byte	0x15
	.zero		1


	//   ....[129]....
        /*091c*/ 	.word	0x00005a40
        /*0920*/ 	.word	0x000000ff
        /*0924*/ 	.word	0x00000158
        /*0928*/ 	.short	0x010b
        /*092a*/ 	.byte	0x15
	.zero		1


	//   ....[130]....
        /*092c*/ 	.word	0x00005a50
        /*0930*/ 	.word	0x000000ff
        /*0934*/ 	.word	0x00000000
        /*0938*/ 	.short	0x0101
        /*093a*/ 	.byte	0x2b
	.zero		1


	//   ....[131]....
        /*093c*/ 	.word	0x00005a80
        /*0940*/ 	.word	0x000000ff
        /*0944*/ 	.word	0x00000160
        /*0948*/ 	.short	0x010a
        /*094a*/ 	.byte	0x15
	.zero		1


	//   ....[132]....
        /*094c*/ 	.word	0x00005aa0
        /*0950*/ 	.word	0x000000ff
        /*0954*/ 	.word	0x00000168
        /*0958*/ 	.short	0x010a
        /*095a*/ 	.byte	0x15
	.zero		1


	//   ....[133]....
        /*095c*/ 	.word	0x00005ac0
        /*0960*/ 	.word	0x000000ff
        /*0964*/ 	.word	0x00000170
        /*0968*/ 	.short	0x010a
        /*096a*/ 	.byte	0x15
	.zero		1


	//   ....[134]....
        /*096c*/ 	.word	0x00005b00
        /*0970*/ 	.word	0x00000000
        /*0974*/ 	.word	0x00000178
        /*0978*/ 	.short	0x010a
        /*097a*/ 	.byte	0xff
	.zero		1


	//   ....[135]....
        /*097c*/ 	.word	0x00005e50
        /*0980*/ 	.word	0x00000003
        /*0984*/ 	.word	0x00000190
        /*0988*/ 	.short	0x010a
        /*098a*/ 	.byte	0xff
	.zero		1


	//   ....[136]....
        /*098c*/ 	.word	0x00005fd0
        /*0990*/ 	.word	0x00000000
        /*0994*/ 	.word	0x00000000
        /*0998*/ 	.short	0x0101
        /*099a*/ 	.byte	0xff
	.zero		1


	//   ....[137]....
        /*099c*/ 	.word	0x00006b20
        /*09a0*/ 	.word	0x00000002
        /*09a4*/ 	.word	0x00000140
        /*09a8*/ 	.short	0x010a
        /*09aa*/ 	.byte	0xff
	.zero		1


	//   ....[138]....
        /*09ac*/ 	.word	0x00006b90
        /*09b0*/ 	.word	0x00000047
        /*09b4*/ 	.word	0x000001b0
        /*09b8*/ 	.short	0x010a
        /*09ba*/ 	.byte	0xff
	.zero		1


	//   ....[139]....
        /*09bc*/ 	.word	0x00006c80
        /*09c0*/ 	.word	0x00000002
        /*09c4*/ 	.word	0x00000140
        /*09c8*/ 	.short	0x010a
        /*09ca*/ 	.byte	0xff
	.zero		1


	//   ....[140]....
        /*09cc*/ 	.word	0x00006d90
        /*09d0*/ 	.word	0x00000000
        /*09d4*/ 	.word	0x00000000
        /*09d8*/ 	.short	0x0101
        /*09da*/ 	.byte	0xff
	.zero		1


	//   ....[141]....
        /*09dc*/ 	.word	0x00006e10
        /*09e0*/ 	.word	0x00000047
        /*09e4*/ 	.word	0x000001b0
        /*09e8*/ 	.short	0x010a
        /*09ea*/ 	.byte	0xff
	.zero		1


	//   ....[142]....
        /*09ec*/ 	.word	0x00007960
        /*09f0*/ 	.word	0x00000070
        /*09f4*/ 	.word	0x00000140
        /*09f8*/ 	.short	0x010a
        /*09fa*/ 	.byte	0xff
	.zero		1


	//   ....[143]....
        /*09fc*/ 	.word	0x00007a30
        /*0a00*/ 	.word	0x00000070
        /*0a04*/ 	.word	0x00000140
        /*0a08*/ 	.short	0x010a
        /*0a0a*/ 	.byte	0xff
	.zero		1


	//   ....[144]....
        /*0a0c*/ 	.word	0x00007b40
        /*0a10*/ 	.word	0x00000000
        /*0a14*/ 	.word	0x00000000
        /*0a18*/ 	.short	0x0101
        /*0a1a*/ 	.byte	0xff
	.zero		1


	//   ....[145]....
        /*0a1c*/ 	.word	0x000086b0
        /*0a20*/ 	.word	0x00000070
        /*0a24*/ 	.word	0x00000140
        /*0a28*/ 	.short	0x010a
        /*0a2a*/ 	.byte	0xff
	.zero		1


	//   ....[146]....
        /*0a2c*/ 	.word	0x00008780
        /*0a30*/ 	.word	0x00000070
        /*0a34*/ 	.word	0x00000140
        /*0a38*/ 	.short	0x010a
        /*0a3a*/ 	.byte	0xff
	.zero		1


	//   ....[147]....
        /*0a3c*/ 	.word	0x00008890
        /*0a40*/ 	.word	0x00000000
        /*0a44*/ 	.word	0x00000000
        /*0a48*/ 	.short	0x0101
        /*0a4a*/ 	.byte	0xff
	.zero		1


	//   ....[148]....
        /*0a4c*/ 	.word	0x00009430
        /*0a50*/ 	.word	0x00000066
        /*0a54*/ 	.word	0x00000140
        /*0a58*/ 	.short	0x010a
        /*0a5a*/ 	.byte	0xff
	.zero		1


	//   ....[149]....
        /*0a5c*/ 	.word	0x00009500
        /*0a60*/ 	.word	0x00000066
        /*0a64*/ 	.word	0x00000140
        /*0a68*/ 	.short	0x010a
        /*0a6a*/ 	.byte	0xff
	.zero		1


	//   ....[150]....
        /*0a6c*/ 	.word	0x00009610
        /*0a70*/ 	.word	0x00000000
        /*0a74*/ 	.word	0x00000000
        /*0a78*/ 	.short	0x0101
        /*0a7a*/ 	.byte	0xff
	.zero		1


	//   ....[151]....
        /*0a7c*/ 	.word	0x00009aa0
        /*0a80*/ 	.word	0x000000ff
        /*0a84*/ 	.word	0x00000000
        /*0a88*/ 	.short	0x0101
        /*0a8a*/ 	.byte	0x04
	.zero		1


	//   ....[152]....
        /*0a8c*/ 	.word	0x0000a2b0
        /*0a90*/ 	.word	0x00000000
        /*0a94*/ 	.word	0x00000200
        /*0a98*/ 	.short	0x010a
        /*0a9a*/ 	.byte	0xff
	.zero		1


	//   ....[153]....
        /*0a9c*/ 	.word	0x0000a310
        /*0aa0*/ 	.word	0x00000000
        /*0aa4*/ 	.word	0x000000a0
        /*0aa8*/ 	.short	0x010a
        /*0aaa*/ 	.byte	0xff
	.zero		1


	//   ....[154]....
        /*0aac*/ 	.word	0x0000a370
        /*0ab0*/ 	.word	0x00000000
        /*0ab4*/ 	.word	0x000000a0
        /*0ab8*/ 	.short	0x010a
        /*0aba*/ 	.byte	0xff
	.zero		1


	//   ....[155]....
        /*0abc*/ 	.word	0x0000a3c0
        /*0ac0*/ 	.word	0x00000003
        /*0ac4*/ 	.word	0x00000190
        /*0ac8*/ 	.short	0x010a
        /*0aca*/ 	.byte	0xff
	.zero		1


	//   ....[156]....
        /*0acc*/ 	.word	0x0000a420
        /*0ad0*/ 	.word	0x00000000
        /*0ad4*/ 	.word	0x00000000
        /*0ad8*/ 	.short	0x010a
        /*0ada*/ 	.byte	0xff
	.zero		1


	//   ....[157]....
        /*0adc*/ 	.word	0x0000a480
        /*0ae0*/ 	.word	0x00000000
        /*0ae4*/ 	.word	0x00000000
        /*0ae8*/ 	.short	0x010a
        /*0aea*/ 	.byte	0xff
	.zero		1


	//   ....[158]....
        /*0aec*/ 	.word	0x0000a4e0
        /*0af0*/ 	.word	0x00000000
        /*0af4*/ 	.word	0x00000000
        /*0af8*/ 	.short	0x010a
        /*0afa*/ 	.byte	0xff
	.zero		1


	//   ....[159]....
        /*0afc*/ 	.word	0x0000a540
        /*0b00*/ 	.word	0x00000000
        /*0b04*/ 	.word	0x00000000
        /*0b08*/ 	.short	0x010a
        /*0b0a*/ 	.byte	0xff
	.zero		1


	//   ....[160]....
        /*0b0c*/ 	.word	0x0000a5a0
        /*0b10*/ 	.word	0x00000000
        /*0b14*/ 	.word	0x00000000
        /*0b18*/ 	.short	0x010a
        /*0b1a*/ 	.byte	0xff
	.zero		1


	//   ....[161]....
        /*0b1c*/ 	.word	0x0000a600
        /*0b20*/ 	.word	0x00000000
        /*0b24*/ 	.word	0x00000000
        /*0b28*/ 	.short	0x010a
        /*0b2a*/ 	.byte	0xff
	.zero		1


	//   ....[162]....
        /*0b2c*/ 	.word	0x0000a660
        /*0b30*/ 	.word	0x00000000
        /*0b34*/ 	.word	0x00000000
        /*0b38*/ 	.short	0x010a
        /*0b3a*/ 	.byte	0xff
	.zero		1


	//   ....[163]....
        /*0b3c*/ 	.word	0x0000a6c0
        /*0b40*/ 	.word	0x00000000
        /*0b44*/ 	.word	0x00000000
        /*0b48*/ 	.short	0x010a
        /*0b4a*/ 	.byte	0xff
	.zero		1


	//   ....[164]....
        /*0b4c*/ 	.word	0x0000a720
        /*0b50*/ 	.word	0x00000000
        /*0b54*/ 	.word	0x00000000
        /*0b58*/ 	.short	0x010a
        /*0b5a*/ 	.byte	0xff
	.zero		1


	//   ....[165]....
        /*0b5c*/ 	.word	0x0000a780
        /*0b60*/ 	.word	0x00000000
        /*0b64*/ 	.word	0x00000000
        /*0b68*/ 	.short	0x010a
        /*0b6a*/ 	.byte	0xff
	.zero		1


	//   ....[166]....
        /*0b6c*/ 	.word	0x0000a7e0
        /*0b70*/ 	.word	0x00000000
        /*0b74*/ 	.word	0x00000000
        /*0b78*/ 	.short	0x010a
        /*0b7a*/ 	.byte	0xff
	.zero		1


	//   ....[167]....
        /*0b7c*/ 	.word	0x0000a840
        /*0b80*/ 	.word	0x00000000
        /*0b84*/ 	.word	0x00000000
        /*0b88*/ 	.short	0x010a
        /*0b8a*/ 	.byte	0xff
	.zero		1


	//   ....[168]....
        /*0b8c*/ 	.word	0x0000a8a0
        /*0b90*/ 	.word	0x00000000
        /*0b94*/ 	.word	0x00000000
        /*0b98*/ 	.short	0x010a
        /*0b9a*/ 	.byte	0xff
	.zero		1


	//   ....[169]....
        /*0b9c*/ 	.word	0x0000a900
        /*0ba0*/ 	.word	0x00000000
        /*0ba4*/ 	.word	0x00000000
        /*0ba8*/ 	.short	0x010a
        /*0baa*/ 	.byte	0xff
	.zero		1


	//   ....[170]....
        /*0bac*/ 	.word	0x0000a960
        /*0bb0*/ 	.word	0x00000000
        /*0bb4*/ 	.word	0x00000000
        /*0bb8*/ 	.short	0x010a
        /*0bba*/ 	.byte	0xff
	.zero		1


	//   ....[171]....
        /*0bbc*/ 	.word	0x0000a9c0
        /*0bc0*/ 	.word	0x00000000
        /*0bc4*/ 	.word	0x00000000
        /*0bc8*/ 	.short	0x010a
        /*0bca*/ 	.byte	0xff
	.zero		1


	//   ....[172]....
        /*0bcc*/ 	.word	0x0000aa20
        /*0bd0*/ 	.word	0x00000000
        /*0bd4*/ 	.word	0x00000000
        /*0bd8*/ 	.short	0x010a
        /*0bda*/ 	.byte	0xff
	.zero		1


	//   ....[173]....
        /*0bdc*/ 	.word	0x0000aa80
        /*0be0*/ 	.word	0x00000000
        /*0be4*/ 	.word	0x00000000
        /*0be8*/ 	.short	0x010a
        /*0bea*/ 	.byte	0xff
	.zero		1


	//   ....[174]....
        /*0bec*/ 	.word	0x0000aae0
        /*0bf0*/ 	.word	0x00000000
        /*0bf4*/ 	.word	0x00000000
        /*0bf8*/ 	.short	0x010a
        /*0bfa*/ 	.byte	0xff
	.zero		1


	//   ....[175]....
        /*0bfc*/ 	.word	0x0000ab30
        /*0c00*/ 	.word	0x00000002
        /*0c04*/ 	.word	0x000001f0
        /*0c08*/ 	.short	0x010a
        /*0c0a*/ 	.byte	0xff
	.zero		1


	//   ....[176]....
        /*0c0c*/ 	.word	0x0000ab90
        /*0c10*/ 	.word	0x00000002
        /*0c14*/ 	.word	0x000001a0
        /*0c18*/ 	.short	0x010a
        /*0c1a*/ 	.byte	0xff
	.zero		1


	//   ....[177]....
        /*0c1c*/ 	.word	0x0000abe0
        /*0c20*/ 	.word	0x00000002
        /*0c24*/ 	.word	0x00000190
        /*0c28*/ 	.short	0x010a
        /*0c2a*/ 	.byte	0xff
	.zero		1


	//   ....[178]....
        /*0c2c*/ 	.word	0x0000ac40
        /*0c30*/ 	.word	0x00000000
        /*0c34*/ 	.word	0x000001a0
        /*0c38*/ 	.short	0x010a
        /*0c3a*/ 	.byte	0xff
	.zero		1


	//   ....[179]....
        /*0c3c*/ 	.word	0x0000ac90
        /*0c40*/ 	.word	0x00000000
        /*0c44*/ 	.word	0x00000190
        /*0c48*/ 	.short	0x010a
        /*0c4a*/ 	.byte	0xff
	.zero		1


	//   ....[180]....
        /*0c4c*/ 	.word	0x0000acf0
        /*0c50*/ 	.word	0x00000003
        /*0c54*/ 	.word	0x000001d0
        /*0c58*/ 	.short	0x010a
        /*0c5a*/ 	.byte	0xff
	.zero		1


	//   ....[181]....
        /*0c5c*/ 	.word	0x0000ad50
        /*0c60*/ 	.word	0x00000000
        /*0c64*/ 	.word	0x00000000
        /*0c68*/ 	.short	0x010a
        /*0c6a*/ 	.byte	0xff
	.zero		1


	//   ....[182]....
        /*0c6c*/ 	.word	0x0000adb0
        /*0c70*/ 	.word	0x00000000
        /*0c74*/ 	.word	0x00000000
        /*0c78*/ 	.short	0x010a
        /*0c7a*/ 	.byte	0xff
	.zero		1


	//   ....[183]....
        /*0c7c*/ 	.word	0x0000ae10
        /*0c80*/ 	.word	0x00000000
        /*0c84*/ 	.word	0x00000000
        /*0c88*/ 	.short	0x010a
        /*0c8a*/ 	.byte	0xff
	.zero		1


	//   ....[184]....
        /*0c8c*/ 	.word	0x0000ae70
        /*0c90*/ 	.word	0x00000000
        /*0c94*/ 	.word	0x00000000
        /*0c98*/ 	.short	0x010a
        /*0c9a*/ 	.byte	0xff
	.zero		1


	//   ....[185]....
        /*0c9c*/ 	.word	0x0000aed0
        /*0ca0*/ 	.word	0x00000000
        /*0ca4*/ 	.word	0x00000000
        /*0ca8*/ 	.short	0x010a
        /*0caa*/ 	.byte	0xff
	.zero		1


	//   ....[186]....
        /*0cac*/ 	.word	0x0000af20
        /*0cb0*/ 	.word	0x00000008
        /*0cb4*/ 	.word	0x00000190
        /*0cb8*/ 	.short	0x010a
        /*0cba*/ 	.byte	0xff
	.zero		1


	//   ....[187]....
        /*0cbc*/ 	.word	0x0000af80
        /*0cc0*/ 	.word	0x00000000
        /*0cc4*/ 	.word	0x00000188
        /*0cc8*/ 	.short	0x010a
        /*0cca*/ 	.byte	0xff
	.zero		1


	//   ....[188]....
        /*0ccc*/ 	.word	0x0000afe0
        /*0cd0*/ 	.word	0x00000005
        /*0cd4*/ 	.word	0x00000160
        /*0cd8*/ 	.short	0x010a
        /*0cda*/ 	.byte	0xff
	.zero		1


	//   ....[189]....
        /*0cdc*/ 	.word	0x0000b040
        /*0ce0*/ 	.word	0x00000005
        /*0ce4*/ 	.word	0x00000168
        /*0ce8*/ 	.short	0x010a
        /*0cea*/ 	.byte	0xff
	.zero		1


	//   ....[190]....
        /*0cec*/ 	.word	0x0000b0a0
        /*0cf0*/ 	.word	0x00000005
        /*0cf4*/ 	.word	0x00000170
        /*0cf8*/ 	.short	0x010a
        /*0cfa*/ 	.byte	0xff
	.zero		1


	//   ....[191]....
        /*0cfc*/ 	.word	0x0000b100
        /*0d00*/ 	.word	0x00000005
        /*0d04*/ 	.word	0x00000178
        /*0d08*/ 	.short	0x010a
        /*0d0a*/ 	.byte	0xff
	.zero		1


	//   ....[192]....
        /*0d0c*/ 	.word	0x0000b160
        /*0d10*/ 	.word	0x00000000
        /*0d14*/ 	.word	0x00000160
        /*0d18*/ 	.short	0x010a
        /*0d1a*/ 	.byte	0xff
	.zero		1


	//   ....[193]....
        /*0d1c*/ 	.word	0x0000b1c0
        /*0d20*/ 	.word	0x00000000
        /*0d24*/ 	.word	0x00000168
        /*0d28*/ 	.short	0x010a
        /*0d2a*/ 	.byte	0xff
	.zero		1


	//   ....[194]....
        /*0d2c*/ 	.word	0x0000b220
        /*0d30*/ 	.word	0x00000000
        /*0d34*/ 	.word	0x00000170
        /*0d38*/ 	.short	0x010a
        /*0d3a*/ 	.byte	0xff
	.zero		1


	//   ....[195]....
        /*0d3c*/ 	.word	0x0000b270
        /*0d40*/ 	.word	0x00000003
        /*0d44*/ 	.word	0x00000190
        /*0d48*/ 	.short	0x010a
        /*0d4a*/ 	.byte	0xff
	.zero		1


	//   ....[196]....
        /*0d4c*/ 	.word	0x0000b2c0
        /*0d50*/ 	.word	0x00000002
        /*0d54*/ 	.word	0x00000140
        /*0d58*/ 	.short	0x010a
        /*0d5a*/ 	.byte	0xff
	.zero		1


	//   ....[197]....
        /*0d5c*/ 	.word	0x0000b310
        /*0d60*/ 	.word	0x00000047
        /*0d64*/ 	.word	0x000001b0
        /*0d68*/ 	.short	0x010a
        /*0d6a*/ 	.byte	0xff
	.zero		1


	//   ....[198]....
        /*0d6c*/ 	.word	0x0000b360
        /*0d70*/ 	.word	0x00000070
        /*0d74*/ 	.word	0x00000140
        /*0d78*/ 	.short	0x010a
        /*0d7a*/ 	.byte	0xff
	.zero		1


	//   ....[199]....
        /*0d7c*/ 	.word	0x0000b3b0
        /*0d80*/ 	.word	0x00000070
        /*0d84*/ 	.word	0x00000140
        /*0d88*/ 	.short	0x010a
        /*0d8a*/ 	.byte	0xff
	.zero		1


	//   ....[200]....
        /*0d8c*/ 	.word	0x0000b400
        /*0d90*/ 	.word	0x00000066
        /*0d94*/ 	.word	0x00000140
        /*0d98*/ 	.short	0x010a
        /*0d9a*/ 	.byte	0xff
	.zero		1


	//----- nvinfo : EIATTR_NUM_MBARRIERS
	.align		4
.L_48:
        /*0d9c*/ 	.byte	0x03, 0x38
        /*0d9e*/ 	.short	0x0042


	//----- nvinfo : EIATTR_EXIT_INSTR_OFFSETS
	.align		4
        /*0da0*/ 	.byte	0x04, 0x1c
        /*0da2*/ 	.short	(.L_50 - .L_49)


	//   ....[0]....
.L_49:
        /*0da4*/ 	.word	0x00003570


	//   ....[1]....
        /*0da8*/ 	.word	0x00003a80


	//   ....[2]....
        /*0dac*/ 	.word	0x00003ae0


	//   ....[3]....
        /*0db0*/ 	.word	0x00004910


	//   ....[4]....
        /*0db4*/ 	.word	0x00005b30


	//   ....[5]....
        /*0db8*/ 	.word	0x00005b70


	//   ....[6]....
        /*0dbc*/ 	.word	0x0000a2a0


	//----- nvinfo : EIATTR_MAX_THREADS
	.align		4
.L_50:
        /*0dc0*/ 	.byte	0x04, 0x05
        /*0dc2*/ 	.short	(.L_52 - .L_51)
.L_51:
        /*0dc4*/ 	.word	0x00000100
        /*0dc8*/ 	.word	0x00000001
        /*0dcc*/ 	.word	0x00000001


	//----- nvinfo : EIATTR_CRS_STACK_SIZE
	.align		4
.L_52:
        /*0dd0*/ 	.byte	0x04, 0x1e
        /*0dd2*/ 	.short	(.L_54 - .L_53)
.L_53:
        /*0dd4*/ 	.word	0x00000000


	//----- nvinfo : EIATTR_CBANK_PARAM_SIZE
	.align		4
.L_54:
        /*0dd8*/ 	.byte	0x03, 0x19
        /*0dda*/ 	.short	0x0800


	//----- nvinfo : EIATTR_PARAM_CBANK
	.align		4
        /*0ddc*/ 	.byte	0x04, 0x0a
        /*0dde*/ 	.short	(.L_56 - .L_55)
	.align		4
.L_55:
        /*0de0*/ 	.word	index@(.nv.constant0._ZN7cutlass13device_kernelINS_4gemm6kernel13GemmUniversalIN4cute5tupleIJiiiiEEENS1_10collective13CollectiveMmaINS1_35MainloopSm100TmaUmmaWarpSpecializedILi20ELi2ELi4ENS5_IJNS4_1CILi8EEENSA_ILi1EEESC_EEEEENS5_IJNSA_ILi64EEENSA_ILi256EEENSA_ILi32EEEEEENS_12float_e5m2_tENS5_IJlSC_lEEESJ_SK_NS4_8TiledMMAINS4_8MMA_AtomIJNS4_10MMA_TraitsINS4_19SM100_MMA_F8F6F4_SSEJSJ_SJ_fSF_SG_NS4_17integral_constantINS4_4UMMA5MajorELSR_0EEESS_NSP_INSQ_7ScaleInELST_0EEESU_EEEEEENS4_6LayoutINS5_IJSC_SC_SC_EEENS5_IJNSA_ILi0EEESZ_SZ_EEEEENS5_IJNS4_10UnderscoreES12_S12_EEEEENS4_13SM90_TMA_LOADENS4_14ComposedLayoutINS4_7SwizzleILi1ELi4ELi3EEENS4_18smem_ptr_flag_bitsILi8EEENSX_INS5_IJSB_SH_EEENS5_IJSH_SC_EEEEEEEvNS4_8identityENS4_23SM90_TMA_LOAD_MULTICASTES1E_vS1F_EENS_8epilogue10collective18CollectiveEpilogueINS1I_23Sm100TmaWarpSpecializedILi4ELi2ELi32ELb0ELb0EEEJSI_NS5_IJNSX_ISF_SC_EES1N_EEESJ_SK_SJ_SK_NS1I_6fusion15FusionCallbacksIS1M_NS1P_17LinearCombinationISJ_fSJ_fLNS_15FloatRoundStyleE2EEESI_S1O_JEEENS4_5SM1004TMEM4LOAD26SM100_TMEM_LOAD_16dp32b32xES15_NS16_INS17_ILi2ELi4ELi3EEES1A_NSX_INS5_IJSB_SF_EEENS5_IJSF_SC_EEEEEEENS4_39AutoVectorizingCopyWithAssumedAlignmentILi128EEENS4_14SM90_TMA_STOREES23_S25_S25_EEEvvEEEEvNT_6ParamsE)
        /*0de4*/ 	.short	0x0380
        /*0de6*/ 	.short	0x0800


	//----- nvinfo : EIATTR_SW_WAR
	.align		4
.L_56:
        /*0de8*/ 	.byte	0x04, 0x36
        /*0dea*/ 	.short	(.L_58 - .L_57)
.L_57:
        /*0dec*/ 	.word	0x00000008
.L_58:


//--------------------- .nv.callgraph             --------------------------
	.section	.nv.callgraph,"",@"SHT_CUDA_CALLGRAPH"
	.align	4
	.sectionentsize	8
	.align		4
        /*0000*/ 	.word	0x00000000
	.align		4
        /*0004*/ 	.word	0xffffffff
	.align		4
        /*0008*/ 	.word	index@(_ZN7cutlass13device_kernelINS_4gemm6kernel13GemmUniversalIN4cute5tupleIJiiiiEEENS1_10collective13CollectiveMmaINS1_35MainloopSm100TmaUmmaWarpSpecializedILi20ELi2ELi4ENS5_IJNS4_1CILi8EEENSA_ILi1EEESC_EEEEENS5_IJNSA_ILi64EEENSA_ILi256EEENSA_ILi32EEEEEENS_12float_e5m2_tENS5_IJlSC_lEEESJ_SK_NS4_8TiledMMAINS4_8MMA_AtomIJNS4_10MMA_TraitsINS4_19SM100_MMA_F8F6F4_SSEJSJ_SJ_fSF_SG_NS4_17integral_constantINS4_4UMMA5MajorELSR_0EEESS_NSP_INSQ_7ScaleInELST_0EEESU_EEEEEENS4_6LayoutINS5_IJSC_SC_SC_EEENS5_IJNSA_ILi0EEESZ_SZ_EEEEENS5_IJNS4_10UnderscoreES12_S12_EEEEENS4_13SM90_TMA_LOADENS4_14ComposedLayoutINS4_7SwizzleILi1ELi4ELi3EEENS4_18smem_ptr_flag_bitsILi8EEENSX_INS5_IJSB_SH_EEENS5_IJSH_SC_EEEEEEEvNS4_8identityENS4_23SM90_TMA_LOAD_MULTICASTES1E_vS1F_EENS_8epilogue10collective18CollectiveEpilogueINS1I_23Sm100TmaWarpSpecializedILi4ELi2ELi32ELb0ELb0EEEJSI_NS5_IJNSX_ISF_SC_EES1N_EEESJ_SK_SJ_SK_NS1I_6fusion15FusionCallbacksIS1M_NS1P_17LinearCombinationISJ_fSJ_fLNS_15FloatRoundStyleE2EEESI_S1O_JEEENS4_5SM1004TMEM4LOAD26SM100_TMEM_LOAD_16dp32b32xES15_NS16_INS17_ILi2ELi4ELi3EEES1A_NSX_INS5_IJSB_SF_EEENS5_IJSF_SC_EEEEEEENS4_39AutoVectorizingCopyWithAssumedAlignmentILi128EEENS4_14SM90_TMA_STOREES23_S25_S25_EEEvvEEEEvNT_6ParamsE)
	.align		4
        /*000c*/ 	.word	index@(__assertfail)
	.align		4
        /*0010*/ 	.word	0x00000000
	.align		4
        /*0014*/ 	.word	0xfffffffe
	.align		4
        /*0018*/ 	.word	0x00000000
	.align		4
        /*001c*/ 	.word	0xfffffffd
	.align		4
        /*0020*/ 	.word	0x00000000
	.align		4
        /*0024*/ 	.word	0xfffffffc


//--------------------- .nv.constant4             --------------------------
	.section	.nv.constant4,"a",@progbits
	.align	8
	.align		8
.nv.constant4:
        /*0000*/ 	.dword	__assertfail
	.align		8
        /*0008*/ 	.dword	__unnamed_1
	.align		8
        /*0010*/ 	.dword	__unnamed_2
	.align		8
        /*0018*/ 	.dword	__unnamed_3
	.align		8
        /*0020*/ 	.dword	_ZN40_INTERNAL_68131710_4_k_cu_4307a609_332364cuda3std3__45__cpo5beginE
	.align		8
        /*0028*/ 	.dword	_ZN40_INTERNAL_68131710_4_k_cu_4307a609_332364cuda3std3__45__cpo3endE
	.align		8
        /*0030*/ 	.dword	_ZN40_INTERNAL_68131710_4_k_cu_4307a609_332364cuda3std3__45__cpo6cbeginE
	.align		8
        /*0038*/ 	.dword	_ZN40_INTERNAL_68131710_4_k_cu_4307a609_332364cuda3std3__45__cpo4cendE
	.align		8
        /*0040*/ 	.dword	_ZN40_INTERNAL_68131710_4_k_cu_4307a609_332364cuda3std3__442_GLOBAL__N__68131710_4_k_cu_4307a609_332366ignoreE
	.align		8
        /*0048*/ 	.dword	_ZN40_INTERNAL_68131710_4_k_cu_4307a609_332364cuda3std3__419piecewise_constructE
	.align		8
        /*0050*/ 	.dword	_ZN40_INTERNAL_68131710_4_k_cu_4307a609_332364cuda3std3__48in_placeE
	.align		8
        /*0058*/ 	.dword	_ZN40_INTERNAL_68131710_4_k_cu_4307a609_332364cuda3std6ranges3__45__cpo4swapE
	.align		8
        /*0060*/ 	.dword	_ZN40_INTERNAL_68131710_4_k_cu_4307a609_332364cuda3std6ranges3__45__cpo9iter_moveE
	.align		8
        /*0068*/ 	.dword	_ZN40_INTERNAL_68131710_4_k_cu_4307a609_332364cute7productE
	.align		8
        /*0070*/ 	.dword	_ZN40_INTERNAL_68131710_4_k_cu_4307a609_332364cute1_E
	.align		8
        /*0078*/ 	.dword	$str$25
	.align		8
        /*0080*/ 	.dword	$str$26
	.align		8
        /*0088*/ 	.dword	$str$27
	.align		8
        /*0090*/ 	.dword	$str$28


//--------------------- .text._ZN7cutlass13device_kernelINS_4gemm6kernel13GemmUniversalIN4cute5tupleIJiiiiEEENS1_10collective13CollectiveMmaINS1_35MainloopSm100TmaUmmaWarpSpecializedILi20ELi2ELi4ENS5_IJNS4_1CILi8EEENSA_ILi1EEESC_EEEEENS5_IJNSA_ILi64EEENSA_ILi256EEENSA_ILi32EEEEEENS_12float_e5m2_tENS5_IJlSC_lEEESJ_SK_NS4_8TiledMMAINS4_8MMA_AtomIJNS4_10MMA_TraitsINS4_19SM100_MMA_F8F6F4_SSEJSJ_SJ_fSF_SG_NS4_17integral_constantINS4_4UMMA5MajorELSR_0EEESS_NSP_INSQ_7ScaleInELST_0EEESU_EEEEEENS4_6LayoutINS5_IJSC_SC_SC_EEENS5_IJNSA_ILi0EEESZ_SZ_EEEEENS5_IJNS4_10UnderscoreES12_S12_EEEEENS4_13SM90_TMA_LOADENS4_14ComposedLayoutINS4_7SwizzleILi1ELi4ELi3EEENS4_18smem_ptr_flag_bitsILi8EEENSX_INS5_IJSB_SH_EEENS5_IJSH_SC_EEEEEEEvNS4_8identityENS4_23SM90_TMA_LOAD_MULTICASTES1E_vS1F_EENS_8epilogue10collective18CollectiveEpilogueINS1I_23Sm100TmaWarpSpecializedILi4ELi2ELi32ELb0ELb0EEEJSI_NS5_IJNSX_ISF_SC_EES1N_EEESJ_SK_SJ_SK_NS1I_6fusion15FusionCallbacksIS1M_NS1P_17LinearCombinationISJ_fSJ_fLNS_15FloatRoundStyleE2EEESI_S1O_JEEENS4_5SM1004TMEM4LOAD26SM100_TMEM_LOAD_16dp32b32xES15_NS16_INS17_ILi2ELi4ELi3EEES1A_NSX_INS5_IJSB_SF_EEENS5_IJSF_SC_EEEEEEENS4_39AutoVectorizingCopyWithAssumedAlignmentILi128EEENS4_14SM90_TMA_STOREES23_S25_S25_EEEvvEEEEvNT_6ParamsE --------------------------
	.section	.text._ZN7cutlass13device_kernelINS_4gemm6kernel13GemmUniversalIN4cute5tupleIJiiiiEEENS1_10collective13CollectiveMmaINS1_35MainloopSm100TmaUmmaWarpSpecializedILi20ELi2ELi4ENS5_IJNS4_1CILi8EEENSA_ILi1EEESC_EEEEENS5_IJNSA_ILi64EEENSA_ILi256EEENSA_ILi32EEEEEENS_12float_e5m2_tENS5_IJlSC_lEEESJ_SK_NS4_8TiledMMAINS4_8MMA_AtomIJNS4_10MMA_TraitsINS4_19SM100_MMA_F8F6F4_SSEJSJ_SJ_fSF_SG_NS4_17integral_constantINS4_4UMMA5MajorELSR_0EEESS_NSP_INSQ_7ScaleInELST_0EEESU_EEEEEENS4_6LayoutINS5_IJSC_SC_SC_EEENS5_IJNSA_ILi0EEESZ_SZ_EEEEENS5_IJNS4_10UnderscoreES12_S12_EEEEENS4_13SM90_TMA_LOADENS4_14ComposedLayoutINS4_7SwizzleILi1ELi4ELi3EEENS4_18smem_ptr_flag_bitsILi8EEENSX_INS5_IJSB_SH_EEENS5_IJSH_SC_EEEEEEEvNS4_8identityENS4_23SM90_TMA_LOAD_MULTICASTES1E_vS1F_EENS_8epilogue10collective18CollectiveEpilogueINS1I_23Sm100TmaWarpSpecializedILi4ELi2ELi32ELb0ELb0EEEJSI_NS5_IJNSX_ISF_SC_EES1N_EEESJ_SK_SJ_SK_NS1I_6fusion15FusionCallbacksIS1M_NS1P_17LinearCombinationISJ_fSJ_fLNS_15FloatRoundStyleE2EEESI_S1O_JEEENS4_5SM1004TMEM4LOAD26SM100_TMEM_LOAD_16dp32b32xES15_NS16_INS17_ILi2ELi4ELi3EEES1A_NSX_INS5_IJSB_SF_EEENS5_IJSF_SC_EEEEEEENS4_39AutoVectorizingCopyWithAssumedAlignmentILi128EEENS4_14SM90_TMA_STOREES23_S25_S25_EEEvvEEEEvNT_6ParamsE,"ax",@progbits
	.align	128
.text._ZN7cutlass13device_kernelINS_4gemm6kernel13GemmUniversalIN4cute5tupleIJiiiiEEENS1_10collective13CollectiveMmaINS1_35MainloopSm100TmaUmmaWarpSpecializedILi20ELi2ELi4ENS5_IJNS4_1CILi8EEENSA_ILi1EEESC_EEEEENS5_IJNSA_ILi64EEENSA_ILi256EEENSA_ILi32EEEEEENS_12float_e5m2_tENS5_IJlSC_lEEESJ_SK_NS4_8TiledMMAINS4_8MMA_AtomIJNS4_10MMA_TraitsINS4_19SM100_MMA_F8F6F4_SSEJSJ_SJ_fSF_SG_NS4_17integral_constantINS4_4UMMA5MajorELSR_0EEESS_NSP_INSQ_7ScaleInELST_0EEESU_EEEEEENS4_6LayoutINS5_IJSC_SC_SC_EEENS5_IJNSA_ILi0EEESZ_SZ_EEEEENS5_IJNS4_10UnderscoreES12_S12_EEEEENS4_13SM90_TMA_LOADENS4_14ComposedLayoutINS4_7SwizzleILi1ELi4ELi3EEENS4_18smem_ptr_flag_bitsILi8EEENSX_INS5_IJSB_SH_EEENS5_IJSH_SC_EEEEEEEvNS4_8identityENS4_23SM90_TMA_LOAD_MULTICASTES1E_vS1F_EENS_8epilogue10collective18CollectiveEpilogueINS1I_23Sm100TmaWarpSpecializedILi4ELi2ELi32ELb0ELb0EEEJSI_NS5_IJNSX_ISF_SC_EES1N_EEESJ_SK_SJ_SK_NS1I_6fusion15FusionCallbacksIS1M_NS1P_17LinearCombinationISJ_fSJ_fLNS_15FloatRoundStyleE2EEESI_S1O_JEEENS4_5SM1004TMEM4LOAD26SM100_TMEM_LOAD_16dp32b32xES15_NS16_INS17_ILi2ELi4ELi3EEES1A_NSX_INS5_IJSB_SF_EEENS5_IJSF_SC_EEEEEEENS4_39AutoVectorizingCopyWithAssumedAlignmentILi128EEENS4_14SM90_TMA_STOREES23_S25_S25_EEEvvEEEEvNT_6ParamsE:
        .type           _ZN7cutlass13device_kernelINS_4gemm6kernel13GemmUniversalIN4cute5tupleIJiiiiEEENS1_10collective13CollectiveMmaINS1_35MainloopSm100TmaUmmaWarpSpecializedILi20ELi2ELi4ENS5_IJNS4_1CILi8EEENSA_ILi1EEESC_EEEEENS5_IJNSA_ILi64EEENSA_ILi256EEENSA_ILi32EEEEEENS_12float_e5m2_tENS5_IJlSC_lEEESJ_SK_NS4_8TiledMMAINS4_8MMA_AtomIJNS4_10MMA_TraitsINS4_19SM100_MMA_F8F6F4_SSEJSJ_SJ_fSF_SG_NS4_17integral_constantINS4_4UMMA5MajorELSR_0EEESS_NSP_INSQ_7ScaleInELST_0EEESU_EEEEEENS4_6LayoutINS5_IJSC_SC_SC_EEENS5_IJNSA_ILi0EEESZ_SZ_EEEEENS5_IJNS4_10UnderscoreES12_S12_EEEEENS4_13SM90_TMA_LOADENS4_14ComposedLayoutINS4_7SwizzleILi1ELi4ELi3EEENS4_18smem_ptr_flag_bitsILi8EEENSX_INS5_IJSB_SH_EEENS5_IJSH_SC_EEEEEEEvNS4_8identityENS4_23SM90_TMA_LOAD_MULTICASTES1E_vS1F_EENS_8epilogue10collective18CollectiveEpilogueINS1I_23Sm100TmaWarpSpecializedILi4ELi2ELi32ELb0ELb0EEEJSI_NS5_IJNSX_ISF_SC_EES1N_EEESJ_SK_SJ_SK_NS1I_6fusion15FusionCallbacksIS1M_NS1P_17LinearCombinationISJ_fSJ_fLNS_15FloatRoundStyleE2EEESI_S1O_JEEENS4_5SM1004TMEM4LOAD26SM100_TMEM_LOAD_16dp32b32xES15_NS16_INS17_ILi2ELi4ELi3EEES1A_NSX_INS5_IJSB_SF_EEENS5_IJSF_SC_EEEEEEENS4_39AutoVectorizingCopyWithAssumedAlignmentILi128EEENS4_14SM90_TMA_STOREES23_S25_S25_EEEvvEEEEvNT_6ParamsE,@function
        .size           _ZN7cutlass13device_kernelINS_4gemm6kernel13GemmUniversalIN4cute5tupleIJiiiiEEENS1_10collective13CollectiveMmaINS1_35MainloopSm100TmaUmmaWarpSpecializedILi20ELi2ELi4ENS5_IJNS4_1CILi8EEENSA_ILi1EEESC_EEEEENS5_IJNSA_ILi64EEENSA_ILi256EEENSA_ILi32EEEEEENS_12float_e5m2_tENS5_IJlSC_lEEESJ_SK_NS4_8TiledMMAINS4_8MMA_AtomIJNS4_10MMA_TraitsINS4_19SM100_MMA_F8F6F4_SSEJSJ_SJ_fSF_SG_NS4_17integral_constantINS4_4UMMA5MajorELSR_0EEESS_NSP_INSQ_7ScaleInELST_0EEESU_EEEEEENS4_6LayoutINS5_IJSC_SC_SC_EEENS5_IJNSA_ILi0EEESZ_SZ_EEEEENS5_IJNS4_10UnderscoreES12_S12_EEEEENS4_13SM90_TMA_LOADENS4_14ComposedLayoutINS4_7SwizzleILi1ELi4ELi3EEENS4_18smem_ptr_flag_bitsILi8EEENSX_INS5_IJSB_SH_EEENS5_IJSH_SC_EEEEEEEvNS4_8identityENS4_23SM90_TMA_LOAD_MULTICASTES1E_vS1F_EENS_8epilogue10collective18CollectiveEpilogueINS1I_23Sm100TmaWarpSpecializedILi4ELi2ELi32ELb0ELb0EEEJSI_NS5_IJNSX_ISF_SC_EES1N_EEESJ_SK_SJ_SK_NS1I_6fusion15FusionCallbacksIS1M_NS1P_17LinearCombinationISJ_fSJ_fLNS_15FloatRoundStyleE2EEESI_S1O_JEEENS4_5SM1004TMEM4LOAD26SM100_TMEM_LOAD_16dp32b32xES15_NS16_INS17_ILi2ELi4ELi3EEES1A_NSX_INS5_IJSB_SF_EEENS5_IJSF_SC_EEEEEEENS4_39AutoVectorizingCopyWithAssumedAlignmentILi128EEENS4_14SM90_TMA_STOREES23_S25_S25_EEEvvEEEEvNT_6ParamsE,(.L_x_226 - _ZN7cutlass13device_kernelINS_4gemm6kernel13GemmUniversalIN4cute5tupleIJiiiiEEENS1_10collective13CollectiveMmaINS1_35MainloopSm100TmaUmmaWarpSpecializedILi20ELi2ELi4ENS5_IJNS4_1CILi8EEENSA_ILi1EEESC_EEEEENS5_IJNSA_ILi64EEENSA_ILi256EEENSA_ILi32EEEEEENS_12float_e5m2_tENS5_IJlSC_lEEESJ_SK_NS4_8TiledMMAINS4_8MMA_AtomIJNS4_10MMA_TraitsINS4_19SM100_MMA_F8F6F4_SSEJSJ_SJ_fSF_SG_NS4_17integral_constantINS4_4UMMA5MajorELSR_0EEESS_NSP_INSQ_7ScaleInELST_0EEESU_EEEEEENS4_6LayoutINS5_IJSC_SC_SC_EEENS5_IJNSA_ILi0EEESZ_SZ_EEEEENS5_IJNS4_10UnderscoreES12_S12_EEEEENS4_13SM90_TMA_LOADENS4_14ComposedLayoutINS4_7SwizzleILi1ELi4ELi3EEENS4_18smem_ptr_flag_bitsILi8EEENSX_INS5_IJSB_SH_EEENS5_IJSH_SC_EEEEEEEvNS4_8identityENS4_23SM90_TMA_LOAD_MULTICASTES1E_vS1F_EENS_8epilogue10collective18CollectiveEpilogueINS1I_23Sm100TmaWarpSpecializedILi4ELi2ELi32ELb0ELb0EEEJSI_NS5_IJNSX_ISF_SC_EES1N_EEESJ_SK_SJ_SK_NS1I_6fusion15FusionCallbacksIS1M_NS1P_17LinearCombinationISJ_fSJ_fLNS_15FloatRoundStyleE2EEESI_S1O_JEEENS4_5SM1004TMEM4LOAD26SM100_TMEM_LOAD_16dp32b32xES15_NS16_INS17_ILi2ELi4ELi3EEES1A_NSX_INS5_IJSB_SF_EEENS5_IJSF_SC_EEEEEEENS4_39AutoVectorizingCopyWithAssumedAlignmentILi128EEENS4_14SM90_TMA_STOREES23_S25_S25_EEEvvEEEEvNT_6ParamsE)
        .other          _ZN7cutlass13device_kernelINS_4gemm6kernel13GemmUniversalIN4cute5tupleIJiiiiEEENS1_10collective13CollectiveMmaINS1_35MainloopSm100TmaUmmaWarpSpecializedILi20ELi2ELi4ENS5_IJNS4_1CILi8EEENSA_ILi1EEESC_EEEEENS5_IJNSA_ILi64EEENSA_ILi256EEENSA_ILi32EEEEEENS_12float_e5m2_tENS5_IJlSC_lEEESJ_SK_NS4_8TiledMMAINS4_8MMA_AtomIJNS4_10MMA_TraitsINS4_19SM100_MMA_F8F6F4_SSEJSJ_SJ_fSF_SG_NS4_17integral_constantINS4_4UMMA5MajorELSR_0EEESS_NSP_INSQ_7ScaleInELST_0EEESU_EEEEEENS4_6LayoutINS5_IJSC_SC_SC_EEENS5_IJNSA_ILi0EEESZ_SZ_EEEEENS5_IJNS4_10UnderscoreES12_S12_EEEEENS4_13SM90_TMA_LOADENS4_14ComposedLayoutINS4_7SwizzleILi1ELi4ELi3EEENS4_18smem_ptr_flag_bitsILi8EEENSX_INS5_IJSB_SH_EEENS5_IJSH_SC_EEEEEEEvNS4_8identityENS4_23SM90_TMA_LOAD_MULTICASTES1E_vS1F_EENS_8epilogue10collective18CollectiveEpilogueINS1I_23Sm100TmaWarpSpecializedILi4ELi2ELi32ELb0ELb0EEEJSI_NS5_IJNSX_ISF_SC_EES1N_EEESJ_SK_SJ_SK_NS1I_6fusion15FusionCallbacksIS1M_NS1P_17LinearCombinationISJ_fSJ_fLNS_15FloatRoundStyleE2EEESI_S1O_JEEENS4_5SM1004TMEM4LOAD26SM100_TMEM_LOAD_16dp32b32xES15_NS16_INS17_ILi2ELi4ELi3EEES1A_NSX_INS5_IJSB_SF_EEENS5_IJSF_SC_EEEEEEENS4_39AutoVectorizingCopyWithAssumedAlignmentILi128EEENS4_14SM90_TMA_STOREES23_S25_S25_EEEvvEEEEvNT_6ParamsE,@"STO_CUDA_ENTRY STV_DEFAULT"
_ZN7cutlass13device_kernelINS_4gemm6kernel13GemmUniversalIN4cute5tupleIJiiiiEEENS1_10collective13CollectiveMmaINS1_35MainloopSm100TmaUmmaWarpSpecializedILi20ELi2ELi4ENS5_IJNS4_1CILi8EEENSA_ILi1EEESC_EEEEENS5_IJNSA_ILi64EEENSA_ILi256EEENSA_ILi32EEEEEENS_12float_e5m2_tENS5_IJlSC_lEEESJ_SK_NS4_8TiledMMAINS4_8MMA_AtomIJNS4_10MMA_TraitsINS4_19SM100_MMA_F8F6F4_SSEJSJ_SJ_fSF_SG_NS4_17integral_constantINS4_4UMMA5MajorELSR_0EEESS_NSP_INSQ_7ScaleInELST_0EEESU_EEEEEENS4_6LayoutINS5_IJSC_SC_SC_EEENS5_IJNSA_ILi0EEESZ_SZ_EEEEENS5_IJNS4_10UnderscoreES12_S12_EEEEENS4_13SM90_TMA_LOADENS4_14ComposedLayoutINS4_7SwizzleILi1ELi4ELi3EEENS4_18smem_ptr_flag_bitsILi8EEENSX_INS5_IJSB_SH_EEENS5_IJSH_SC_EEEEEEEvNS4_8identityENS4_23SM90_TMA_LOAD_MULTICASTES1E_vS1F_EENS_8epilogue10collective18CollectiveEpilogueINS1I_23Sm100TmaWarpSpecializedILi4ELi2ELi32ELb0ELb0EEEJSI_NS5_IJNSX_ISF_SC_EES1N_EEESJ_SK_SJ_SK_NS1I_6fusion15FusionCallbacksIS1M_NS1P_17LinearCombinationISJ_fSJ_fLNS_15FloatRoundStyleE2EEESI_S1O_JEEENS4_5SM1004TMEM4LOAD26SM100_TMEM_LOAD_16dp32b32xES15_NS16_INS17_ILi2ELi4ELi3EEES1A_NSX_INS5_IJSB_SF_EEENS5_IJSF_SC_EEEEEEENS4_39AutoVectorizingCopyWithAssumedAlignmentILi128EEENS4_14SM90_TMA_STOREES23_S25_S25_EEEvvEEEEvNT_6ParamsE:
[----:B------:R-:W1:Y:S01]  /*0000*/  LDC R1, c[0x0][0x37c] ;  /* 0x0000df00ff017b82 */ /* 0x000e620000000800 */
[----:B------:R-:W2:Y:S01]  /*0010*/  S2R R95, SR_TID.X ;  /* 0x00000000005f7919 */ /* 0x000ea20000002100 */
[----:B------:R-:W3:Y:S01]  /*0020*/  LDCU.64 UR8, c[0x0][0x890] ;  /* 0x00011200ff0877ac */ /* 0x000ee20008000a00 */
[----:B------:R-:W-:Y:S02]  /*0030*/  PRMT R85, RZ, 0x7610, R85 ;  /* 0x00007610ff557816 */ /* 0x000fe40000000055 */
[----:B------:R-:W-:Y:S01]  /*0040*/  ELECT P3, URZ, PT ;  /* 0x0000000000ff782f */ /* 0x000fe20003860000 */
[----:B---3--:R-:W-:-:S04]  /*0050*/  UISETP.NE.U32.AND UP0, UPT, UR8, URZ, UPT ;  /* 0x000000ff0800728c */ /* 0x008fc8000bf05070 */
[----:B------:R-:W-:Y:S01]  /*0060*/  UISETP.NE.AND.EX UP0, UPT, UR9, URZ, UPT, UP0 ;  /* 0x000000ff0900728c */ /* 0x000fe2000bf05300 */
[----:B--2---:R-:W-:-:S05]  /*0070*/  SHF.R.U32.HI R86, RZ, 0x5, R95 ;  /* 0x00000005ff567819 */ /* 0x004fca000001165f */
[----:B------:R-:W2:Y:S02]  /*0080*/  SHFL.IDX PT, R0, R86, RZ, 0x1f ;  /* 0x00001fff56007589 */ /* 0x000ea400000e0000 */
[----:B--2---:R-:W-:Y:S01]  /*0090*/  R2UR UR18, R0 ;  /* 0x00000000001272ca */ /* 0x004fe200000e0000 */
[----:B-1----:R-:W-:-:S14]  /*00a0*/  BRA.U UP0, `(.L_x_0) ;  /* 0x0000000100307547 */ /* 0x002fdc000b800000 */
[----:B------:R-:W1:Y:S02]  /*00b0*/  LDCU.64 UR4, c[0x0][0x888] ;  /* 0x00011100ff0477ac */ /* 0x000e640008000a00 */
[----:B-1----:R-:W-:-:S04]  /*00c0*/  UISETP.NE.U32.AND UP0, UPT, UR4, URZ, UPT ;  /* 0x000000ff0400728c */ /* 0x002fc8000bf05070 */
[----:B------:R-:W-:-:S09]  /*00d0*/  UISETP.NE.AND.EX UP0, UPT, UR5, URZ, UPT, UP0 ;  /* 0x000000ff0500728c */ /* 0x000fd2000bf05300 */
[----:B------:R-:W-:Y:S05]  /*00e0*/  BRA.U !UP0, `(.L_x_1) ;  /* 0x0000000108147547 */ /* 0x000fea000b800000 */
[----:B------:R-:W1:Y:S01]  /*00f0*/  LDC.64 R2, c[0x0][0x888] ;  /* 0x00022200ff027b82 */ /* 0x000e620000000a00 */
[----:B------:R-:W1:Y:S02]  /*0100*/  LDCU.64 UR4, c[0x0][0x358] ;  /* 0x00006b00ff0477ac */ /* 0x000e640008000a00 */
[----:B-1----:R1:W5:Y:S01]  /*0110*/  LDG.E R41, desc[UR4][R2.64] ;  /* 0x0000000402297981 */ /* 0x002362000c1e1900 */
[----:B------:R-:W-:Y:S01]  /*0120*/  HFMA2 R85, -RZ, RZ, 0, 5.9604644775390625e-08 ;  /* 0x00000001ff557431 */ /* 0x000fe200000001ff */
[----:B------:R-:W-:Y:S05]  /*0130*/  BRA `(.L_x_0) ;  /* 0x00000000000c7947 */ /* 0x000fea0003800000 */
.L_x_1:
[----:B------:R-:W1:Y:S01]  /*0140*/  LDCU UR4, c[0x0][0x880] ;  /* 0x00011000ff0477ac */ /* 0x000e620008000800 */
[----:B------:R-:W-:Y:S01]  /*0150*/  HFMA2 R85, -RZ, RZ, 0, 5.9604644775390625e-08 ;  /* 0x00000001ff557431 */ /* 0x000fe200000001ff */
[----:B-1----:R-:W-:-:S07]  /*0160*/  MOV R41, UR4 ;  /* 0x0000000400297c02 */ /* 0x002fce0008000f00 */
.L_x_0:
[----:B------:R-:W2:Y:S02]  /*0170*/  LDCU.64 UR4, c[0x0][0x8b0] ;  /* 0x00011600ff0477ac */ /* 0x000ea40008000a00 */
[----:B--2---:R-:W-:-:S04]  /*0180*/  UISETP.NE.U32.AND UP0, UPT, UR4, URZ, UPT ;  /* 0x000000ff0400728c */ /* 0x004fc8000bf05070 */
[----:B------:R-:W-:-:S09]  /*0190*/  UISETP.NE.AND.EX UP0, UPT, UR5, URZ, UPT, UP0 ;  /* 0x000000ff0500728c */ /* 0x000fd2000bf05300 */
[----:B------:R-:W-:Y:S05]  /*01a0*/  BRA.U UP0, `(.L_x_2) ;  /* 0x0000000100287547 */ /* 0x000fea000b800000 */
[----:B------:R-:W2:Y:S02]  /*01b0*/  LDCU.64 UR4, c[0x0][0x8a8] ;  /* 0x00011500ff0477ac */ /* 0x000ea40008000a00 */
[----:B--2---:R-:W-:-:S04]  /*01c0*/  UISETP.NE.U32.AND UP0, UPT, UR4, URZ, UPT ;  /* 0x000000ff0400728c */ /* 0x004fc8000bf05070 */
[----:B------:R-:W-:-:S09]  /*01d0*/  UISETP.NE.AND.EX UP0, UPT, UR5, URZ, UPT, UP0 ;  /* 0x000000ff0500728c */ /* 0x000fd2000bf05300 */
[----:B------:R-:W-:Y:S05]  /*01e0*/  BRA.U !UP0, `(.L_x_3) ;  /* 0x0000000108107547 */ /* 0x000fea000b800000 */
[----:B------:R-:W2:Y:S01]  /*01f0*/  LDC.64 R38, c[0x0][0x8a8] ;  /* 0x00022a00ff267b82 */ /* 0x000ea20000000a00 */
[----:B------:R-:W2:Y:S02]  /*0200*/  LDCU.64 UR4, c[0x0][0x358] ;  /* 0x00006b00ff0477ac */ /* 0x000ea40008000a00 */
[----:B--2---:R2:W5:Y:S01]  /*0210*/  LDG.E R38, desc[UR4][R38.64] ;  /* 0x0000000426267981 */ /* 0x004562000c1e1900 */
[----:B------:R-:W-:Y:S05]  /*0220*/  BRA `(.L_x_2) ;  /* 0x0000000000087947 */ /* 0x000fea0003800000 */
.L_x_3:
[----:B------:R-:W2:Y:S02]  /*0230*/  LDCU UR4, c[0x0][0x8a0] ;  /* 0x00011400ff0477ac */ /* 0x000ea40008000800 */
[----:B--2---:R-:W-:Y:S02]  /*0240*/  MOV R38, UR4 ;  /* 0x0000000400267c02 */ /* 0x004fe40008000f00 */
.L_x_2:
[----:B------:R-:W-:Y:S01]  /*0250*/  IMAD.U32 R0, RZ, RZ, UR18 ;  /* 0x00000012ff007e24 */ /* 0x000fe2000f8e00ff */
[----:B------:R-:W-:Y:S04]  /*0260*/  BSSY.RECONVERGENT B0, `(.L_x_4) ;  /* 0x000000c000007945 */ /* 0x000fe80003800200 */
[C---:B------:R-:W-:Y:S02]  /*0270*/  ISETP.NE.OR P1, PT, R0.reuse, 0x1, !P3 ;  /* 0x000000010000780c */ /* 0x040fe40005f25670 */
[----:B------:R-:W-:-:S11]  /*0280*/  ISETP.NE.OR P0, PT, R0, 0x3, !P3 ;  /* 0x000000030000780c */ /* 0x000fd60005f05670 */
[----:B------:R-:W-:Y:S05]  /*0290*/  @P1 BRA `(.L_x_5) ;  /* 0x0000000000201947 */ /* 0x000fea0003800000 */
[----:B------:R-:W3:Y:S02]  /*02a0*/  LDCU.64 UR4, c[0x0][0x348] ;  /* 0x00006900ff0477ac */ /* 0x000ee40008000a00 */
[----:B---3--:R-:W-:Y:S02]  /*02b0*/  UIADD3 UR6, UP1, UPT, UR4, 0x80, URZ ;  /* 0x0000008004067890 */ /* 0x008fe4000ff3e0ff */
[----:B------:R-:W-:Y:S02]  /*02c0*/  UIADD3 UR4, UP0, UPT, UR4, 0x180, URZ ;  /* 0x0000018004047890 */ /* 0x000fe4000ff1e0ff */
[----:B------:R-:W-:Y:S02]  /*02d0*/  UIADD3.X UR7, UPT, UPT, URZ, UR5, URZ, UP1, !UPT ;  /* 0x00000005ff077290 */ /* 0x000fe40008ffe4ff */
[----:B------:R-:W-:-:S07]  /*02e0*/  UIADD3.X UR5, UPT, UPT, URZ, UR5, URZ, UP0, !UPT ;  /* 0x00000005ff057290 */ /* 0x000fce00087fe4ff */
[----:B------:R3:W-:Y:S02]  /*02f0*/  UTMACCTL.PF [UR6] ;  /* 0x00000000060079b9 */ /* 0x0007e40008040000 */
[----:B------:R3:W-:Y:S02]  /*0300*/  UTMACCTL.PF [UR4] ;  /* 0x00000000040079b9 */ /* 0x0007e40008040000 */
[----:B---3--:R-:W-:Y:S01]  /*0310*/  NOP ;  /* 0x0000000000007918 */ /* 0x008fe20000000000 */
.L_x_5:
[----:B------:R-:W-:Y:S05]  /*0320*/  BSYNC.RECONVERGENT B0 ;  /* 0x0000000000007941 */ /* 0x000fea0003800200 */
.L_x_4:
[----:B------:R-:W-:Y:S04]  /*0330*/  BSSY.RECONVERGENT B0, `(.L_x_6) ;  /* 0x000000a000007945 */ /* 0x000fe80003800200 */
        /* <DEDUP_REMOVED lines=9> */
.L_x_7:
[----:B------:R-:W-:Y:S05]  /*03d0*/  BSYNC.RECONVERGENT B0 ;  /* 0x0000000000007941 */ /* 0x000fea0003800200 */
.L_x_6:
[----:B------:R-:W3:Y:S01]  /*03e0*/  LDCU.64 UR4, c[0x0][0x888] ;  /* 0x00011100ff0477ac */ /* 0x000ee20008000a00 */
[----:B------:R-:W-:Y:S02]  /*03f0*/  UISETP.EQ.U32.AND UP2, UPT, UR8, URZ, UPT ;  /* 0x000000ff0800728c */ /* 0x000fe4000bf42070 */
[----:B------:R-:W-:Y:S02]  /*0400*/  UPLOP3.LUT UP3, UPT, UPT, UPT, UPT, 0x80, 0x8 ;  /* 0x000000000008789c */ /* 0x000fe40003f6f070 */
[----:B---3--:R-:W-:-:S04]  /*0410*/  UISETP.NE.U32.AND UP0, UPT, UR4, URZ, UPT ;  /* 0x000000ff0400728c */ /* 0x008fc8000bf05070 */
[----:B------:R-:W-:-:S04]  /*0420*/  UISETP.NE.AND.EX UP1, UPT, UR5, URZ, UPT, UP0 ;  /* 0x000000ff0500728c */ /* 0x000fc8000bf25300 */
[----:B------:R-:W-:-:S04]  /*0430*/  UISETP.EQ.OR.EX UP4, UPT, UR9, URZ, !UP1, UP2 ;  /* 0x000000ff0900728c */ /* 0x000fc8000cf82720 */
[----:B------:R-:W-:-:S06]  /*0440*/  UP2UR UR4, UPR, URZ, 0x10 ;  /* 0x00000010ff047883 */ /* 0x000fcc0008000000 */
[----:B------:R-:W-:Y:S01]  /*0450*/  MOV R88, UR4 ;  /* 0x0000000400587c02 */ /* 0x000fe20008000f00 */
[----:B------:R-:W-:Y:S06]  /*0460*/  BRA.U !UP4, `(.L_x_8) ;  /* 0x000000010c207547 */ /* 0x000fec000b800000 */
[----:B------:R-:W-:Y:S01]  /*0470*/  UISETP.NE.U32.AND UP2, UPT, UR8, URZ, UPT ;  /* 0x000000ff0800728c */ /* 0x000fe2000bf45070 */
[----:B-----5:R-:W-:Y:S01]  /*0480*/  FSETP.NEU.AND P0, PT, R41, RZ, PT ;  /* 0x000000ff2900720b */ /* 0x020fe20003f0d000 */
[----:B------:R-:W-:Y:S02]  /*0490*/  USEL UR4, URZ, 0xffffffff, UP1 ;  /* 0xffffffffff047887 */ /* 0x000fe40008800000 */
[----:B------:R-:W-:-:S10]  /*04a0*/  UISETP.NE.AND.EX UP2, UPT, UR9, URZ, UPT, UP2 ;  /* 0x000000ff0900728c */ /* 0x000fd4000bf45320 */
[----:B------:R-:W-:Y:S01]  /*04b0*/  VOTEU.ANY UP0, P0 ;  /* 0x0000000000ff7886 */ /* 0x000fe20000000100 */
[----:B------:R-:W-:-:S04]  /*04c0*/  @!UP2 USEL UR4, URZ, 0xffffffff, UP0 ;  /* 0xffffffffff04a887 */ /* 0x000fc80008000000 */
[----:B------:R-:W-:-:S04]  /*04d0*/  ULOP3.LUT UR4, UR4, 0x1, URZ, 0xc0, !UPT ;  /* 0x0000000104047892 */ /* 0x000fc8000f8ec0ff */
[----:B------:R-:W-:-:S11]  /*04e0*/  UISETP.NE.U32.AND UP3, UPT, UR4, 0x1, UPT ;  /* 0x000000010400788c */ /* 0x000fd6000bf65070 */
.L_x_8:
[----:B-1----:R-:W1:Y:S02]  /*04f0*/  SHFL.IDX PT, R2, R86, RZ, 0x1f ;  /* 0x00001fff56027589 */ /* 0x002e6400000e0000 */
[----:B-1----:R-:W-:-:S13]  /*0500*/  ISETP.NE.AND P0, PT, R2, RZ, PT ;  /* 0x000000ff0200720c */ /* 0x002fda0003f05270 */
[----:B------:R-:W-:Y:S05]  /*0510*/  @P0 BRA `(.L_x_9) ;  /* 0x0000000000e40947 */ /* 0x000fea0003800000 */
[----:B------:R-:W-:Y:S01]  /*0520*/  ELECT P0, URZ, PT ;  /* 0x0000000000ff782f */ /* 0x000fe20003800000 */
[----:B------:R-:W-:-:S12]  /*0530*/  BSSY.RECONVERGENT B0, `(.L_x_9) ;  /* 0x0000037000007945 */ /* 0x000fd80003800200 */
[----:B------:R-:W-:Y:S05]  /*0540*/  @!P0 BRA `(.L_x_10) ;  /* 0x0000000000d48947 */ /* 0x000fea0003800000 */
[----:B------:R-:W1:Y:S01]  /*0550*/  S2UR UR4, SR_CgaCtaId ;  /* 0x00000000000479c3 */ /* 0x000e620000008800 */
[----:B------:R-:W-:Y:S01]  /*0560*/  UMOV UR5, 0x400 ;  /* 0x0000040000057882 */ /* 0x000fe20000000000 */
[----:B------:R-:W-:Y:S01]  /*0570*/  UMOV UR8, 0x1 ;  /* 0x0000000100087882 */ /* 0x000fe20000000000 */
[----:B------:R-:W-:Y:S01]  /*0580*/  UMOV UR6, 0x8 ;  /* 0x0000000800067882 */ /* 0x000fe20000000000 */
[----:B------:R-:W-:-:S04]  /*0590*/  UIADD3 UR8, UPT, UPT, -UR8, 0x100000, URZ ;  /* 0x0010000008087890 */ /* 0x000fc8000fffe1ff */
[----:B------:R-:W-:Y:S02]  /*05a0*/  USHF.L.U32 UR9, UR8, 0xb, URZ ;  /* 0x0000000b08097899 */ /* 0x000fe400080006ff */
[----:B------:R-:W-:Y:S02]  /*05b0*/  USHF.L.U32 UR8, UR8, 0x1, URZ ;  /* 0x0000000108087899 */ /* 0x000fe400080006ff */
[----:B------:R-:W-:-:S04]  /*05c0*/  UIADD3 UR6, UPT, UPT, -UR6, 0x100000, URZ ;  /* 0x0010000006067890 */ /* 0x000fc8000fffe1ff */
[----:B------:R-:W-:Y:S02]  /*05d0*/  USHF.L.U32 UR7, UR6, 0xb, URZ ;  /* 0x0000000b06077899 */ /* 0x000fe400080006ff */
[----:B------:R-:W-:Y:S02]  /*05e0*/  USHF.L.U32 UR6, UR6, 0x1, URZ ;  /* 0x0000000106067899 */ /* 0x000fe400080006ff */
[----:B-1----:R-:W-:Y:S01]  /*05f0*/  ULEA UR4, UR4, UR5, 0x18 ;  /* 0x0000000504047291 */ /* 0x002fe2000f8ec0ff */
[----:B------:R-:W1:Y:S11]  /*0600*/  FENCE.VIEW.ASYNC.S ;  /* 0x00000000000073c6 */ /* 0x000e760000000000 */
[----:B-1----:R1:W3:Y:S01]  /*0610*/  SYNCS.EXCH.64 URZ, [UR4], UR8 ;  /* 0x0000000804ff75b2 */ /* 0x0022e20008000100 */
[----:B------:R1:W4:Y:S01]  /*0620*/  SYNCS.EXCH.64 URZ, [UR4+0xa0], UR6 ;  /* 0x0000a00604ff75b2 */ /* 0x0003220008000100 */
[----:B------:R1:W1:Y:S01]  /*0630*/  SYNCS.EXCH.64 URZ, [UR4+0x8], UR8 ;  /* 0x0000080804ff75b2 */ /* 0x0002620008000100 */
        /* <DEDUP_REMOVED lines=37> */
[----:B---34-:R-:W-:Y:S01]  /*0890*/  NOP ;  /* 0x0000000000007918 */ /* 0x018fe20000000000 */
.L_x_10:
[----:B-1----:R-:W-:Y:S05]  /*08a0*/  BSYNC.RECONVERGENT B0 ;  /* 0x0000000000007941 */ /* 0x002fea0003800200 */
.L_x_9:
[----:B------:R-:W1:Y:S01]  /*08b0*/  SHFL.IDX PT, R2, R86, RZ, 0x1f ;  /* 0x00001fff56027589 */ /* 0x000e6200000e0000 */
[----:B------:R-:W-:Y:S01]  /*08c0*/  NOP ;  /* 0x0000000000007918 */ /* 0x000fe20000000000 */
[----:B-1----:R-:W-:-:S13]  /*08d0*/  ISETP.NE.AND P0, PT, R2, 0x1, PT ;  /* 0x000000010200780c */ /* 0x002fda0003f05270 */
[----:B------:R-:W-:Y:S05]  /*08e0*/  @P0 BRA `(.L_x_11) ;  /* 0x0000000000580947 */ /* 0x000fea0003800000 */
        /* <DEDUP_REMOVED lines=9> */
[----:B------:R-:W-:Y:S01]  /*0980*/  USHF.L.U32 UR6, UR6, 0x1, URZ ;  /* 0x0000000106067899 */ /* 0x000fe200080006ff */
[----:B------:R-:W-:Y:S01]  /*0990*/  ELECT P0, URZ, PT ;  /* 0x0000000000ff782f */ /* 0x000fe20003800000 */
[----:B-1----:R-:W-:Y:S01]  /*09a0*/  ULEA UR4, UR4, UR5, 0x18 ;  /* 0x0000000504047291 */ /* 0x002fe2000f8ec0ff */
[----:B------:R-:W1:Y:S11]  /*09b0*/  FENCE.VIEW.ASYNC.S ;  /* 0x00000000000073c6 */ /* 0x000e760000000000 */
[----:B-1----:R1:W3:Y:S01]  /*09c0*/  SYNCS.EXCH.64 URZ, [UR4+0x140], UR8 ;  /* 0x0001400804ff75b2 */ /* 0x0022e20008000100 */
[----:B------:R1:W4:Y:S01]  /*09d0*/  SYNCS.EXCH.64 URZ, [UR4+0x160], UR6 ;  /* 0x0001600604ff75b2 */ /* 0x0003220008000100 */
[----:B------:R1:W1:Y:S01]  /*09e0*/  SYNCS.EXCH.64 URZ, [UR4+0x148], UR8 ;  /* 0x0001480804ff75b2 */ /* 0x0002620008000100 */
[----:B------:R1:W1:Y:S01]  /*09f0*/  SYNCS.EXCH.64 URZ, [UR4+0x168], UR6 ;  /* 0x0001680604ff75b2 */ /* 0x0002620008000100 */
[----:B------:R1:W1:Y:S01]  /*0a00*/  SYNCS.EXCH.64 URZ, [UR4+0x150], UR8 ;  /* 0x0001500804ff75b2 */ /* 0x0002620008000100 */
[----:B------:R1:W1:Y:S01]  /*0a10*/  SYNCS.EXCH.64 URZ, [UR4+0x170], UR6 ;  /* 0x0001700604ff75b2 */ /* 0x0002620008000100 */
[----:B------:R1:W1:Y:S01]  /*0a20*/  SYNCS.EXCH.64 URZ, [UR4+0x158], UR8 ;  /* 0x0001580804ff75b2 */ /* 0x0002620008000100 */
[----:B------:R1:W1:Y:S01]  /*0a30*/  SYNCS.EXCH.64 URZ, [UR4+0x178], UR6 ;  /* 0x0001780604ff75b2 */ /* 0x0002620008000100 */
[----:B------:R-:W-:Y:S01]  /*0a40*/  NOP ;  /* 0x0000000000007918 */ /* 0x000fe20000000000 */
.L_x_11:
[----:B------:R-:W2:Y:S01]  /*0a50*/  SHFL.IDX PT, R2, R86, RZ, 0x1f ;  /* 0x00001fff56027589 */ /* 0x000ea200000e0000 */
[----:B------:R-:W-:Y:S01]  /*0a60*/  NOP ;  /* 0x0000000000007918 */ /* 0x000fe20000000000 */
[----:B--2---:R-:W-:-:S13]  /*0a70*/  ISETP.NE.AND P0, PT, R2, 0x3, PT ;  /* 0x000000030200780c */ /* 0x004fda0003f05270 */
[----:B------:R-:W-:Y:S05]  /*0a80*/  @P0 BRA `(.L_x_12) ;  /* 0x0000000000300947 */ /* 0x000fea0003800000 */
[----:B-1----:R-:W1:Y:S01]  /*0a90*/  S2UR UR4, SR_CgaCtaId ;  /* 0x00000000000479c3 */ /* 0x002e620000008800 */
[----:B------:R-:W-:Y:S01]  /*0aa0*/  UMOV UR6, 0x400 ;  /* 0x0000040000067882 */ /* 0x000fe20000000000 */
[----:B------:R-:W-:Y:S01]  /*0ab0*/  UMOV UR5, 0x20 ;  /* 0x0000002000057882 */ /* 0x000fe20000000000 */
[----:B------:R-:W-:Y:S01]  /*0ac0*/  ELECT P0, URZ, PT ;  /* 0x0000000000ff782f */ /* 0x000fe20003800000 */
[----:B-1----:R-:W-:Y:S02]  /*0ad0*/  ULEA UR6, UR4, UR6, 0x18 ;  /* 0x0000000604067291 */ /* 0x002fe4000f8ec0ff */
[----:B------:R-:W-:-:S04]  /*0ae0*/  UIADD3 UR4, UPT, UPT, -UR5, 0x100000, URZ ;  /* 0x0010000005047890 */ /* 0x000fc8000fffe1ff */
[----:B------:R-:W-:Y:S02]  /*0af0*/  USHF.L.U32 UR5, UR4, 0xb, URZ ;  /* 0x0000000b04057899 */ /* 0x000fe400080006ff */
[----:B------:R-:W-:Y:S01]  /*0b00*/  USHF.L.U32 UR4, UR4, 0x1, URZ ;  /* 0x0000000104047899 */ /* 0x000fe200080006ff */
[----:B------:R-:W1:Y:S11]  /*0b10*/  FENCE.VIEW.ASYNC.S ;  /* 0x00000000000073c6 */ /* 0x000e760000000000 */
[----:B-1----:R2:W1:Y:S01]  /*0b20*/  SYNCS.EXCH.64 URZ, [UR6+0x180], UR4 ;  /* 0x0001800406ff75b2 */ /* 0x0024620008000100 */
[----:B------:R2:W1:Y:S02]  /*0b30*/  SYNCS.EXCH.64 URZ, [UR6+0x188], UR4 ;  /* 0x0001880406ff75b2 */ /* 0x0004640008000100 */
[----:B--2---:R-:W-:Y:S01]  /*0b40*/  NOP ;  /* 0x0000000000007918 */ /* 0x004fe20000000000 */
.L_x_12:
[----:B------:R-:W2:Y:S01]  /*0b50*/  SHFL.IDX PT, R2, R86, RZ, 0x1f ;  /* 0x00001fff56027589 */ /* 0x000ea200000e0000 */
[----:B------:R-:W-:Y:S01]  /*0b60*/  NOP ;  /* 0x0000000000007918 */ /* 0x000fe20000000000 */
[----:B--2---:R-:W-:-:S13]  /*0b70*/  ISETP.NE.AND P0, PT, R2, 0x4, PT ;  /* 0x000000040200780c */ /* 0x004fda0003f05270 */
[----:B------:R-:W-:Y:S05]  /*0b80*/  @P0 BRA `(.L_x_13) ;  /* 0x00000000004c0947 */ /* 0x000fea0003800000 */
[----:B-1----:R-:W1:Y:S01]  /*0b90*/  S2UR UR6, SR_CgaCtaId ;  /* 0x00000000000679c3 */ /* 0x002e620000008800 */
[----:B------:R-:W-:Y:S01]  /*0ba0*/  UMOV UR4, 0x720 ;  /* 0x0000072000047882 */ /* 0x000fe20000000000 */
[----:B------:R-:W-:Y:S01]  /*0bb0*/  UMOV UR5, 0x400 ;  /* 0x0000040000057882 */ /* 0x000fe20000000000 */
[----:B------:R-:W-:Y:S01]  /*0bc0*/  USEL UR4, UR4, 0x620, UP3 ;  /* 0x0000062004047887 */ /* 0x000fe20009800000 */
[----:B------:R-:W-:Y:S01]  /*0bd0*/  UMOV UR8, 0x1 ;  /* 0x0000000100087882 */ /* 0x000fe20000000000 */
[----:B------:R-:W-:Y:S01]  /*0be0*/  ELECT P0, URZ, PT ;  /* 0x0000000000ff782f */ /* 0x000fe20003800000 */
[----:B------:R-:W-:-:S04]  /*0bf0*/  UIADD3 UR8, UPT, UPT, -UR8, 0x100000, URZ ;  /* 0x0010000008087890 */ /* 0x000fc8000fffe1ff */
[----:B------:R-:W-:Y:S02]  /*0c00*/  USHF.L.U32 UR9, UR8, 0xb, URZ ;  /* 0x0000000b08097899 */ /* 0x000fe400080006ff */
[----:B------:R-:W-:Y:S02]  /*0c10*/  USHF.L.U32 UR8, UR8, 0x1, URZ ;  /* 0x0000000108087899 */ /* 0x000fe400080006ff */
[----:B-1----:R-:W-:Y:S02]  /*0c20*/  ULEA UR6, UR6, UR5, 0x18 ;  /* 0x0000000506067291 */ /* 0x002fe4000f8ec0ff */
[----:B------:R-:W-:-:S04]  /*0c30*/  UIADD3 UR4, UPT, UPT, -UR4, 0x100000, URZ ;  /* 0x0010000004047890 */ /* 0x000fc8000fffe1ff */
[----:B------:R-:W-:Y:S02]  /*0c40*/  USHF.L.U32 UR5, UR4, 0xb, URZ ;  /* 0x0000000b04057899 */ /* 0x000fe400080006ff */
[----:B------:R-:W-:Y:S01]  /*0c50*/  USHF.L.U32 UR4, UR4, 0x1, URZ ;  /* 0x0000000104047899 */ /* 0x000fe200080006ff */
[----:B------:R-:W1:Y:S03]  /*0c60*/  FENCE.VIEW.ASYNC.S ;  /* 0x00000000000073c6 */ /* 0x000e660000000000 */
[----:B-1----:R2:W1:Y:S08]  /*0c70*/  SYNCS.EXCH.64 URZ, [UR6+0x190], UR8 ;  /* 0x0001900806ff75b2 */ /* 0x0024700008000100 */
[----:B------:R2:W1:Y:S01]  /*0c80*/  SYNCS.EXCH.64 URZ, [UR6+0x1a0], UR4 ;  /* 0x0001a00406ff75b2 */ /* 0x0004620008000100 */
[----:B------:R2:W1:Y:S01]  /*0c90*/  SYNCS.EXCH.64 URZ, [UR6+0x198], UR8 ;  /* 0x0001980806ff75b2 */ /* 0x0004620008000100 */
[----:B------:R2:W1:Y:S02]  /*0ca0*/  SYNCS.EXCH.64 URZ, [UR6+0x1a8], UR4 ;  /* 0x0001a80406ff75b2 */ /* 0x0004640008000100 */
[----:B--2---:R-:W-:Y:S01]  /*0cb0*/  NOP ;  /* 0x0000000000007918 */ /* 0x004fe20000000000 */
.L_x_13:
[----:B------:R-:W2:Y:S01]  /*0cc0*/  SHFL.IDX PT, R2, R86, RZ, 0x1f ;  /* 0x00001fff56027589 */ /* 0x000ea200000e0000 */
[----:B------:R-:W-:Y:S01]  /*0cd0*/  NOP ;  /* 0x0000000000007918 */ /* 0x000fe20000000000 */
[----:B--2---:R-:W-:-:S13]  /*0ce0*/  ISETP.NE.AND P0, PT, R2, 0x5, PT ;  /* 0x000000050200780c */ /* 0x004fda0003f05270 */
[----:B------:R-:W-:Y:S05]  /*0cf0*/  @P0 BRA `(.L_x_14) ;  /* 0x0000000000580947 */ /* 0x000fea0003800000 */
[----:B-1----:R-:W1:Y:S01]  /*0d00*/  S2UR UR4, SR_CgaCtaId ;  /* 0x00000000000479c3 */ /* 0x002e620000008800 */
        /* <DEDUP_REMOVED lines=12> */
[----:B-1----:R2:W1:Y:S01]  /*0dd0*/  SYNCS.EXCH.64 URZ, [UR4+0x1b0], UR8 ;  /* 0x0001b00804ff75b2 */ /* 0x0024620008000100 */
[----:B------:R2:W1:Y:S01]  /*0de0*/  SYNCS.EXCH.64 URZ, [UR4+0x1d0], UR6 ;  /* 0x0001d00604ff75b2 */ /* 0x0004620008000100 */
[----:B------:R2:W1:Y:S01]  /*0df0*/  SYNCS.EXCH.64 URZ, [UR4+0x1b8], UR8 ;  /* 0x0001b80804ff75b2 */ /* 0x0004620008000100 */
[----:B------:R2:W1:Y:S01]  /*0e00*/  SYNCS.EXCH.64 URZ, [UR4+0x1d8], UR6 ;  /* 0x0001d80604ff75b2 */ /* 0x0004620008000100 */
[----:B------:R2:W1:Y:S01]  /*0e10*/  SYNCS.EXCH.64 URZ, [UR4+0x1c0], UR8 ;  /* 0x0001c00804ff75b2 */ /* 0x0004620008000100 */
[----:B------:R2:W1:Y:S01]  /*0e20*/  SYNCS.EXCH.64 URZ, [UR4+0x1e0], UR6 ;  /* 0x0001e00604ff75b2 */ /* 0x0004620008000100 */
[----:B------:R2:W1:Y:S01]  /*0e30*/  SYNCS.EXCH.64 URZ, [UR4+0x1c8], UR8 ;  /* 0x0001c80804ff75b2 */ /* 0x0004620008000100 */
[----:B------:R2:W1:Y:S02]  /*0e40*/  SYNCS.EXCH.64 URZ, [UR4+0x1e8], UR6 ;  /* 0x0001e80604ff75b2 */ /* 0x0004640008000100 */
[----:B--2---:R-:W-:Y:S01]  /*0e50*/  NOP ;  /* 0x0000000000007918 */ /* 0x004fe20000000000 */
.L_x_14:
[----:B------:R-:W2:Y:S01]  /*0e60*/  SHFL.IDX PT, R2, R86, RZ, 0x1f ;  /* 0x00001fff56027589 */ /* 0x000ea200000e0000 */
[----:B------:R-:W-:Y:S01]  /*0e70*/  NOP ;  /* 0x0000000000007918 */ /* 0x000fe20000000000 */
[----:B--2---:R-:W-:-:S13]  /*0e80*/  ISETP.NE.AND P0, PT, R2, 0x3, PT ;  /* 0x000000030200780c */ /* 0x004fda0003f05270 */
[----:B------:R-:W-:Y:S05]  /*0e90*/  @P0 BRA `(.L_x_15) ;  /* 0x0000000000380947 */ /* 0x000fea0003800000 */
[----:B------:R-:W2:Y:S01]  /*0ea0*/  S2UR UR5, SR_CgaCtaId ;  /* 0x00000000000579c3 */ /* 0x000ea20000008800 */
[----:B-1----:R-:W-:Y:S01]  /*0eb0*/  UMOV UR4, 0x400 ;  /* 0x0000040000047882 */ /* 0x002fe20000000000 */
[----:B------:R-:W-:Y:S01]  /*0ec0*/  UMOV UR6, 0x20 ;  /* 0x0000002000067882 */ /* 0x000fe20000000000 */
[----:B------:R-:W-:Y:S01]  /*0ed0*/  ELECT P0, URZ, PT ;  /* 0x0000000000ff782f */ /* 0x000fe20003800000 */
[----:B------:R-:W-:-:S04]  /*0ee0*/  UIADD3 UR6, UPT, UPT, -UR6, 0x100000, URZ ;  /* 0x0010000006067890 */ /* 0x000fc8000fffe1ff */
[----:B------:R-:W-:Y:S02]  /*0ef0*/  USHF.L.U32 UR7, UR6, 0xb, URZ ;  /* 0x0000000b06077899 */ /* 0x000fe400080006ff */
[----:B------:R-:W-:Y:S02]  /*0f00*/  USHF.L.U32 UR6, UR6, 0x1, URZ ;  /* 0x0000000106067899 */ /* 0x000fe400080006ff */
[----:B--2---:R-:W-:Y:S01]  /*0f10*/  ULEA UR4, UR5, UR4, 0x18 ;  /* 0x0000000405047291 */ /* 0x004fe2000f8ec0ff */
[----:B------:R-:W1:Y:S11]  /*0f20*/  FENCE.VIEW.ASYNC.S ;  /* 0x00000000000073c6 */ /* 0x000e760000000000 */
[----:B-1----:R2:W1:Y:S01]  /*0f30*/  SYNCS.EXCH.64 URZ, [UR4+0x1f0], UR6 ;  /* 0x0001f00604ff75b2 */ /* 0x0024620008000100 */
[----:B------:R2:W1:Y:S01]  /*0f40*/  SYNCS.EXCH.64 URZ, [UR4+0x200], UR6 ;  /* 0x0002000604ff75b2 */ /* 0x0004620008000100 */
[----:B------:R2:W1:Y:S01]  /*0f50*/  SYNCS.EXCH.64 URZ, [UR4+0x1f8], UR6 ;  /* 0x0001f80604ff75b2 */ /* 0x0004620008000100 */
[----:B------:R2:W1:Y:S02]  /*0f60*/  SYNCS.EXCH.64 URZ, [UR4+0x208], UR6 ;  /* 0x0002080604ff75b2 */ /* 0x0004640008000100 */
[----:B--2---:R-:W-:Y:S01]  /*0f70*/  NOP ;  /* 0x0000000000007918 */ /* 0x004fe20000000000 */
.L_x_15:
[----:B-1----:R-:W1:Y:S01]  /*0f80*/  LDCU UR4, c[0x0][0x36c] ;  /* 0x00006d80ff0477ac */ /* 0x002e620008000800 */
[----:B------:R-:W-:Y:S01]  /*0f90*/  ISETP.NE.OR P3, PT, R0, 0x2, !P3 ;  /* 0x000000020000780c */ /* 0x000fe20005f65670 */
[----:B------:R-:W-:Y:S01]  /*0fa0*/  NOP ;  /* 0x0000000000007918 */ /* 0x000fe20000000000 */
[----:B------:R-:W-:Y:S01]  /*0fb0*/  LOP3.LUT R0, R95, 0x1f, RZ, 0xc0, !PT ;  /* 0x0000001f5f007812 */ /* 0x000fe200078ec0ff */
[----:B------:R-:W-:Y:S02]  /*0fc0*/  UISETP.NE.AND UP4, UPT, UR18, 0x2, UPT ;  /* 0x000000021200788c */ /* 0x000fe4000bf85270 */
[----:B------:R-:W-:Y:S02]  /*0fd0*/  UISETP.NE.AND UP5, UPT, UR18, URZ, UPT ;  /* 0x000000ff1200728c */ /* 0x000fe4000bfa5270 */
[----:B-1----:R-:W-:-:S09]  /*0fe0*/  UISETP.EQ.U32.AND UP6, UPT, UR4, 0x1, UPT ;  /* 0x000000010400788c */ /* 0x002fd2000bfc2070 */
[----:B------:R-:W-:Y:S05]  /*0ff0*/  BRA.U !UP6, `(.L_x_16) ;  /* 0x000000010e087547 */ /* 0x000fea000b800000 */
[----:B---34-:R-:W-:Y:S01]  /*1000*/  UCGABAR_ARV ;  /* 0x00000000000079c7 */ /* 0x018fe20008000000 */
[----:B------:R-:W-:Y:S05]  /*1010*/  BRA `(.L_x_17) ;  /* 0x0000000000047947 */ /* 0x000fea0003800000 */
.L_x_16:
[----:B---34-:R-:W-:Y:S01]  /*1020*/  NOP ;  /* 0x0000000000007918 */ /* 0x018fe20000000000 */
.L_x_17:
[----:B------:R-:W1:Y:S01]  /*1030*/  S2UR UR30, SR_CTAID.X ;  /* 0x00000000001e79c3 */ /* 0x000e620000002500 */
[----:B------:R-:W-:-:S05]  /*1040*/  CS2R.32 R87, SR_CgaSize ;  /* 0x0000000000577805 */ /* 0x000fca0000008a00 */
[----:B------:R-:W-:-:S05]  /*1050*/  IMAD R87, R87, -0xa0, RZ ;  /* 0xffffff6057577824 */ /* 0x000fca00078e02ff */
[----:B------:R-:W-:-:S14]  /*1060*/  R2UR UR5, R87 ;  /* 0x00000000570572ca */ /* 0x000fdc00000e0000 */
[----:B------:R-:W2:Y:S01]  /*1070*/  LDCU UR5, c[0x0][UR5+0x2b0] ;  /* 0x00005600050577ac */ /* 0x000ea20008000800 */
[----:B------:R-:W-:-:S05]  /*1080*/  CS2R.32 R87, SR_CgaSize ;  /* 0x0000000000577805 */ /* 0x000fca0000008a00 */
[----:B------:R-:W-:-:S05]  /*1090*/  IMAD R87, R87, -0xa0, RZ ;  /* 0xffffff6057577824 */ /* 0x000fca00078e02ff */
[----:B------:R-:W-:-:S14]  /*10a0*/  R2UR UR4, R87 ;  /* 0x00000000570472ca */ /* 0x000fdc00000e0000 */
[----:B------:R-:W3:Y:S01]  /*10b0*/  LDCU UR4, c[0x0][UR4+0x2b4] ;  /* 0x00005680040477ac */ /* 0x000ee20008000800 */
[----:B------:R-:W4:Y:S01]  /*10c0*/  S2UR UR31, SR_CTAID.Y ;  /* 0x00000000001f79c3 */ /* 0x000f220000002600 */
[----:B------:R-:W-:-:S05]  /*10d0*/  CS2R.32 R87, SR_CgaSize ;  /* 0x0000000000577805 */ /* 0x000fca0000008a00 */
[----:B------:R-:W-:-:S05]  /*10e0*/  IMAD R87, R87, -0xa0, RZ ;  /* 0xffffff6057577824 */ /* 0x000fca00078e02ff */
[----:B------:R-:W-:-:S14]  /*10f0*/  R2UR UR7, R87 ;  /* 0x00000000570772ca */ /* 0x000fdc00000e0000 */
[----:B------:R-:W3:Y:S01]  /*1100*/  LDCU UR7, c[0x0][UR7+0x2a4] ;  /* 0x00005480070777ac */ /* 0x000ee20008000800 */
[----:B------:R-:W-:-:S05]  /*1110*/  CS2R.32 R87, SR_CgaSize ;  /* 0x0000000000577805 */ /* 0x000fca0000008a00 */
[----:B------:R-:W-:-:S05]  /*1120*/  IMAD R87, R87, -0xa0, RZ ;  /* 0xffffff6057577824 */ /* 0x000fca00078e02ff */
[----:B------:R-:W-:-:S14]  /*1130*/  R2UR UR59, R87 ;  /* 0x00000000573b72ca */ /* 0x000fdc00000e0000 */
[----:B------:R-:W3:Y:S01]  /*1140*/  LDCU UR59, c[0x0][UR59+0x2a0] ;  /* 0x000054003b3b77ac */ /* 0x000ee20008000800 */
[----:B------:R-:W3:Y:S01]  /*1150*/  S2UR UR8, SR_CgaCtaId ;  /* 0x00000000000879c3 */ /* 0x000ee20000008800 */
[----:B------:R-:W3:Y:S01]  /*1160*/  LDCU UR19, c[0x0][0xb24] ;  /* 0x00016480ff1377ac */ /* 0x000ee20008000800 */
[----:B------:R-:W3:Y:S01]  /*1170*/  LDCU UR42, c[0x0][0xb24] ;  /* 0x00016480ff2a77ac */ /* 0x000ee20008000800 */
[----:B-1----:R-:W-:Y:S01]  /*1180*/  I2FP.F32.U32 R3, UR30 ;  /* 0x0000001e00037c45 */ /* 0x002fe20008201000 */
[----:B------:R-:W1:Y:S04]  /*1190*/  LDCU UR22, c[0x0][0xb30] ;  /* 0x00016600ff1677ac */ /* 0x000e680008000800 */
[----:B--2---:R-:W-:Y:S01]  /*11a0*/  FMUL R3, R3, UR5 ;  /* 0x0000000503037c20 */ /* 0x004fe20008400000 */
[----:B----4-:R-:W-:-:S05]  /*11b0*/  I2FP.F32.U32 R2, UR31 ;  /* 0x0000001f00027c45 */ /* 0x010fca0008201000 */
[----:B------:R-:W2:Y:S01]  /*11c0*/  F2I.U32.TRUNC.NTZ R3, R3 ;  /* 0x0000000300037305 */ /* 0x000ea2000020f000 */
[----:B---3--:R-:W-:Y:S01]  /*11d0*/  FMUL R2, R2, UR4 ;  /* 0x0000000402027c20 */ /* 0x008fe20008400000 */
[----:B------:R-:W-:-:S06]  /*11e0*/  USHF.L.U32 UR28, UR8, 0xa, URZ ;  /* 0x0000000a081c7899 */ /* 0x000fcc00080006ff */
[----:B------:R-:W3:Y:S01]  /*11f0*/  F2I.U32.TRUNC.NTZ R2, R2 ;  /* 0x0000000200027305 */ /* 0x000ee2000020f000 */
[----:B------:R-:W-:Y:S01]  /*1200*/  ULOP3.LUT UR28, UR28, 0x1c00, URZ, 0xc0, !UPT ;  /* 0x00001c001c1c7892 */ /* 0x000fe2000f8ec0ff */
[----:B--2---:R-:W-:Y:S02]  /*1210*/  R2UR UR4, R3 ;  /* 0x00000000030472ca */ /* 0x004fe400000e0000 */
[----:B---3--:R-:W-:Y:S02]  /*1220*/  R2UR UR6, R2 ;  /* 0x00000000020672ca */ /* 0x008fe400000e0000 */
[----:B------:R-:W-:-:S09]  /*1230*/  PRMT R2, RZ, 0x7610, R2 ;  /* 0x00007610ff027816 */ /* 0x000fd20000000002 */
[----:B------:R-:W-:-:S04]  /*1240*/  UIADD3 UR5, UPT, UPT, -UR4, URZ, URZ ;  /* 0x000000ff04057290 */ /* 0x000fc8000fffe1ff */
[----:B------:R-:W-:Y:S02]  /*1250*/  UIMAD UR59, UR59, UR5, UR30 ;  /* 0x000000053b3b72a4 */ /* 0x000fe4000f8e021e */
[----:B------:R-:W-:-:S04]  /*1260*/  UIADD3 UR4, UPT, UPT, -UR6, URZ, URZ ;  /* 0x000000ff06047290 */ /* 0x000fc8000fffe1ff */
[----:B------:R-:W-:-:S06]  /*1270*/  UIMAD UR4, UR7, UR4, UR31 ;  /* 0x00000004070472a4 */ /* 0x000fcc000f8e021f */
[----:B------:R-:W-:Y:S01]  /*1280*/  IMAD.U32 R87, RZ, RZ, UR4 ;  /* 0x00000004ff577e24 */ /* 0x000fe2000f8e00ff */
[----:B-1----:R-:W-:Y:S06]  /*1290*/  BRA.U UP5, `(.L_x_18) ;  /* 0x00000001057c7547 */ /* 0x002fec000b800000 */
[----:B------:R-:W-:-:S13]  /*12a0*/  R2UR UR9, R87 ;  /* 0x00000000570972ca */ /* 0x000fda00000e0000 */
[----:B------:R-:W-:-:S04]  /*12b0*/  UISETP.NE.AND UP0, UPT, UR9, URZ, UPT ;  /* 0x000000ff0900728c */ /* 0x000fc8000bf05270 */
[----:B------:R-:W-:Y:S02]  /*12c0*/  USEL UR5, URZ, 0x2, UP0 ;  /* 0x00000002ff057887 */ /* 0x000fe40008000000 */
[----:B------:R-:W-:Y:S02]  /*12d0*/  USEL UR4, URZ, 0x4, UP0 ;  /* 0x00000004ff047887 */ /* 0x000fe40008000000 */
[----:B------:R-:W-:Y:S02]  /*12e0*/  USEL UR7, URZ, 0x8, UP0 ;  /* 0x00000008ff077887 */ /* 0x000fe40008000000 */
[----:B------:R-:W-:Y:S02]  /*12f0*/  USEL UR6, URZ, 0x10, UP0 ;  /* 0x00000010ff067887 */ /* 0x000fe40008000000 */
[----:B------:R-:W-:Y:S02]  /*1300*/  USEL UR8, URZ, 0x20, UP0 ;  /* 0x00000020ff087887 */ /* 0x000fe40008000000 */
[----:B------:R-:W-:-:S02]  /*1310*/  USEL UR12, URZ, 0x40, UP0 ;  /* 0x00000040ff0c7887 */ /* 0x000fc40008000000 */
[----:B------:R-:W-:Y:S02]  /*1320*/  USEL UR13, URZ, 0x80, UP0 ;  /* 0x00000080ff0d7887 */ /* 0x000fe40008000000 */
[----:B------:R-:W-:-:S04]  /*1330*/  UISETP.NE.AND UP0, UPT, UR9, URZ, UPT ;  /* 0x000000ff0900728c */ /* 0x000fc8000bf05270 */
[----:B------:R-:W-:-:S04]  /*1340*/  UISETP.EQ.OR UP0, UPT, UR59, URZ, !UP0 ;  /* 0x000000ff3b00728c */ /* 0x000fc8000c702670 */
[----:B------:R-:W-:Y:S02]  /*1350*/  USEL UR11, URZ, 0x1, !UP0 ;  /* 0x00000001ff0b7887 */ /* 0x000fe4000c000000 */
[----:B------:R-:W-:-:S04]  /*1360*/  UISETP.NE.AND UP0, UPT, UR59, 0x1, UPT ;  /* 0x000000013b00788c */ /* 0x000fc8000bf05270 */
[----:B------:R-:W-:Y:S02]  /*1370*/  USEL UR10, UR5, 0x2, UP0 ;  /* 0x00000002050a7887 */ /* 0x000fe40008000000 */
[----:B------:R-:W-:-:S04]  /*1380*/  UISETP.NE.AND UP0, UPT, UR59, 0x2, UPT ;  /* 0x000000023b00788c */ /* 0x000fc8000bf05270 */
[----:B------:R-:W-:Y:S02]  /*1390*/  USEL UR4, UR4, 0x4, UP0 ;  /* 0x0000000404047887 */ /* 0x000fe40008000000 */
[----:B------:R-:W-:Y:S02]  /*13a0*/  UISETP.NE.AND UP0, UPT, UR59, 0x3, UPT ;  /* 0x000000033b00788c */ /* 0x000fe4000bf05270 */
[----:B------:R-:W-:Y:S02]  /*13b0*/  UIADD3 UR4, UPT, UPT, UR4, UR10, UR11 ;  /* 0x0000000a04047290 */ /* 0x000fe4000fffe00b */
        /* <DEDUP_REMOVED lines=10> */
[----:B------:R-:W-:-:S04]  /*1460*/  USEL UR5, UR13, 0x80, UP0 ;  /* 0x000000800d057887 */ /* 0x000fc80008000000 */
[----:B------:R-:W-:-:S06]  /*1470*/  UIADD3 UR4, UPT, UPT, UR4, UR5, URZ ;  /* 0x0000000504047290 */ /* 0x000fcc000fffe0ff */
[----:B------:R-:W-:-:S07]  /*1480*/  MOV R2, UR4 ;  /* 0x0000000400027c02 */ /* 0x000fce0008000f00 */
.L_x_18:
[----:B------:R-:W1:Y:S01]  /*1490*/  S2UR UR36, SR_CTAID.Z ;  /* 0x00000000002479c3 */ /* 0x000e620000002700 */
[----:B------:R-:W-:-:S09]  /*14a0*/  UISETP.GE.AND UP0, UPT, UR19, 0x1, UPT ;  /* 0x000000011300788c */ /* 0x000fd2000bf06270 */
[----:B------:R-:W-:Y:S05]  /*14b0*/  BRA.U !UP0, `(.L_x_19) ;  /* 0x0000000108d47547 */ /* 0x000fea000b800000 */
[----:B------:R-:W2:Y:S01]  /*14c0*/  LDCU.128 UR12, c[0x0][0xb10] ;  /* 0x00016200ff0c77ac */ /* 0x000ea20008000c00 */
[----:B------:R-:W3:Y:S01]  /*14d0*/  LDCU UR20, c[0x0][0xb0c] ;  /* 0x00016180ff1477ac */ /* 0x000ee20008000800 */
[----:B------:R-:W4:Y:S01]  /*14e0*/  LDCU UR6, c[0x0][0x370] ;  /* 0x00006e00ff0677ac */ /* 0x000f220008000800 */
[----:B------:R-:W1:Y:S01]  /*14f0*/  LDCU UR7, c[0x0][0x374] ;  /* 0x00006e80ff0777ac */ /* 0x000e620008000800 */
[----:B------:R-:W1:Y:S01]  /*1500*/  LDCU UR21, c[0x0][0xb20] ;  /* 0x00016400ff1577ac */ /* 0x000e620008000800 */
[----:B--2---:R-:W-:Y:S02]  /*1510*/  UIMAD.WIDE.U32 UR4, UR30, UR12, URZ ;  /* 0x0000000c1e0472a5 */ /* 0x004fe4000f8e00ff */
[----:B---3--:R-:W-:Y:S01]  /*1520*/  UISETP.NE.AND UP0, UPT, UR20, 0x1, UPT ;  /* 0x000000011400788c */ /* 0x008fe2000bf05270 */
[----:B------:R-:W2:Y:S01]  /*1530*/  LDCU.64 UR8, c[0x0][0xb28] ;  /* 0x00016500ff0877ac */ /* 0x000ea20008000a00 */
[----:B----4-:R-:W-:-:S03]  /*1540*/  UIMAD.WIDE.U32 UR10, UR6, UR12, URZ ;  /* 0x0000000c060a72a5 */ /* 0x010fc6000f8e00ff */
[----:B------:R-:W-:Y:S01]  /*1550*/  UMOV UR4, UR5 ;  /* 0x0000000500047c82 */ /* 0x000fe20008000000 */
[----:B------:R-:W-:Y:S02]  /*1560*/  UISETP.NE.AND UP2, UPT, UR19, 0x1, UPT ;  /* 0x000000011300788c */ /* 0x000fe4000bf45270 */
[----:B------:R-:W-:Y:S01]  /*1570*/  USHF.R.U32.HI UR4, URZ, UR13, UR4 ;  /* 0x0000000dff047299 */ /* 0x000fe20008011604 */
[----:B------:R-:W-:Y:S01]  /*1580*/  UMOV UR10, UR11 ;  /* 0x0000000b000a7c82 */ /* 0x000fe20008000000 */
[----:B------:R-:W-:Y:S02]  /*1590*/  UIMAD.WIDE.U32 UR16, UR31, UR15, URZ ;  /* 0x0000000f1f1072a5 */ /* 0x000fe4000f8e00ff */
[----:B------:R-:W-:Y:S02]  /*15a0*/  USEL UR5, UR30, UR4, !UP0 ;  /* 0x000000041e057287 */ /* 0x000fe4000c000000 */
[----:B------:R-:W-:Y:S02]  /*15b0*/  @UP0 USHF.R.U32.HI UR6, URZ, UR13, UR10 ;  /* 0x0000000dff060299 */ /* 0x000fe4000801160a */
[----:B------:R-:W-:-:S02]  /*15c0*/  UISETP.NE.AND UP0, UPT, UR14, 0x1, UPT ;  /* 0x000000010e00788c */ /* 0x000fc4000bf05270 */
[----:B-1----:R-:W-:Y:S02]  /*15d0*/  UIMAD.WIDE.U32 UR10, UR7, UR15, URZ ;  /* 0x0000000f070a72a5 */ /* 0x002fe4000f8e00ff */
[----:B--2---:R-:W-:Y:S01]  /*15e0*/  UIMAD.WIDE.U32 UR12, UR6, UR8, URZ ;  /* 0x00000008060c72a5 */ /* 0x004fe2000f8e00ff */
[----:B------:R-:W-:Y:S02]  /*15f0*/  UMOV UR4, UR17 ;  /* 0x0000001100047c82 */ /* 0x000fe40008000000 */
[----:B------:R-:W-:Y:S02]  /*1600*/  USHF.R.U32.HI UR4, URZ, UR21, UR4 ;  /* 0x00000015ff047299 */ /* 0x000fe40008011604 */
[----:B------:R-:W-:Y:S02]  /*1610*/  UMOV UR10, UR11 ;  /* 0x0000000b000a7c82 */ /* 0x000fe40008000000 */
[----:B------:R-:W-:Y:S01]  /*1620*/  UMOV UR12, UR13 ;  /* 0x0000000d000c7c82 */ /* 0x000fe20008000000 */
[----:B------:R-:W-:-:S02]  /*1630*/  @UP0 USHF.R.U32.HI UR7, URZ, UR21, UR10 ;  /* 0x00000015ff070299 */ /* 0x000fc4000801160a */
[----:B------:R-:W-:Y:S02]  /*1640*/  USEL UR4, UR31, UR4, !UP0 ;  /* 0x000000041f047287 */ /* 0x000fe4000c000000 */
[----:B------:R-:W-:Y:S02]  /*1650*/  UIMAD.WIDE.U32 UR10, UR7, UR8, URZ ;  /* 0x00000008070a72a5 */ /* 0x000fe4000f8e00ff */
[----:B------:R-:W-:Y:S02]  /*1660*/  @UP2 USHF.R.U32.HI UR6, URZ, UR9, UR12 ;  /* 0x00000009ff062299 */ /* 0x000fe4000801160c */
[----:B------:R-:W-:-:S03]  /*1670*/  UIMAD.WIDE.U32 UR12, UR4, UR8, URZ ;  /* 0x00000008040c72a5 */ /* 0x000fc6000f8e00ff */
[----:B------:R-:W-:Y:S02]  /*1680*/  UMOV UR10, UR11 ;  /* 0x0000000b000a7c82 */ /* 0x000fe40008000000 */
[----:B------:R-:W-:Y:S02]  /*1690*/  @UP2 USHF.R.U32.HI UR7, URZ, UR9, UR10 ;  /* 0x00000009ff072299 */ /* 0x000fe4000801160a */
[----:B------:R-:W-:Y:S02]  /*16a0*/  UIMAD UR10, UR6, UR19, URZ ;  /* 0x00000013060a72a4 */ /* 0x000fe4000f8e02ff */
[----:B------:R-:W-:-:S04]  /*16b0*/  UIMAD UR7, UR7, UR19, URZ ;  /* 0x00000013070772a4 */ /* 0x000fc8000f8e02ff */
[----:B------:R-:W-:-:S03]  /*16c0*/  UISETP.GE.AND UP0, UPT, UR4, UR7, UPT ;  /* 0x000000070400728c */ /* 0x000fc6000bf06270 */
[----:B------:R-:W-:Y:S01]  /*16d0*/  UMOV UR7, UR13 ;  /* 0x0000000d00077c82 */ /* 0x000fe20008000000 */
[----:B------:R-:W-:Y:S02]  /*16e0*/  UISETP.GE.OR UP0, UPT, UR5, UR10, UP0 ;  /* 0x0000000a0500728c */ /* 0x000fe40008706670 */
[----:B------:R-:W-:Y:S02]  /*16f0*/  UIMAD.WIDE.U32 UR10, UR5, UR8, URZ ;  /* 0x00000008050a72a5 */ /* 0x000fe4000f8e00ff */
[----:B------:R-:W-:Y:S02]  /*1700*/  USHF.R.U32.HI UR7, URZ, UR9, UR7 ;  /* 0x00000009ff077299 */ /* 0x000fe40008011607 */
[----:B------:R-:W-:Y:S02]  /*1710*/  UIADD3 UR10, UPT, UPT, -UR4, URZ, URZ ;  /* 0x000000ff040a7290 */ /* 0x000fe4000fffe1ff */
[----:B------:R-:W-:Y:S02]  /*1720*/  USEL UR7, UR4, UR7, !UP2 ;  /* 0x0000000704077287 */ /* 0x000fe4000d000000 */
[----:B------:R-:W-:Y:S01]  /*1730*/  UIMAD UR10, UR14, UR10, UR31 ;  /* 0x0000000a0e0a72a4 */ /* 0x000fe2000f8e021f */
[----:B------:R-:W-:Y:S01]  /*1740*/  @!UP0 UMOV UR8, UR11 ;  /* 0x0000000b00088c82 */ /* 0x000fe20008000000 */
[----:B------:R-:W-:-:S02]  /*1750*/  UIADD3 UR11, UPT, UPT, -UR5, URZ, URZ ;  /* 0x000000ff050b7290 */ /* 0x000fc4000fffe1ff */
[----:B------:R-:W-:Y:S02]  /*1760*/  @!UP0 USHF.R.U32.HI UR8, URZ, UR9, UR8 ;  /* 0x00000009ff088299 */ /* 0x000fe40008011608 */
[----:B------:R-:W-:Y:S02]  /*1770*/  UIADD3 UR9, UPT, UPT, -UR7, URZ, URZ ;  /* 0x000000ff07097290 */ /* 0x000fe4000fffe1ff */
[----:B------:R-:W-:Y:S02]  /*1780*/  @!UP0 USEL UR8, UR5, UR8, !UP2 ;  /* 0x0000000805088287 */ /* 0x000fe4000d000000 */
[----:B------:R-:W-:Y:S02]  /*1790*/  UIMAD UR9, UR19, UR9, UR4 ;  /* 0x00000009130972a4 */ /* 0x000fe4000f8e0204 */
[----:B------:R-:W-:Y:S02]  /*17a0*/  @!UP0 UIADD3 UR7, UPT, UPT, UR7, -UR8, URZ ;  /* 0x8000000807078290 */ /* 0x000fe4000fffe0ff */
[----:B------:R-:W-:-:S02]  /*17b0*/  @!UP0 UIMAD UR6, UR9, UR6, UR8 ;  /* 0x00000006090682a4 */ /* 0x000fc4000f8e0208 */
[----:B------:R-:W-:Y:S02]  /*17c0*/  @!UP0 UIMAD UR4, UR7, UR19, UR5 ;  /* 0x00000013070482a4 */ /* 0x000fe4000f8e0205 */
[----:B------:R-:W-:Y:S02]  /*17d0*/  UIMAD UR30, UR20, UR11, UR30 ;  /* 0x0000000b141e72a4 */ /* 0x000fe4000f8e021e */
[----:B------:R-:W-:Y:S01]  /*17e0*/  UIMAD UR31, UR4, UR14, UR10 ;  /* 0x0000000e041f72a4 */ /* 0x000fe2000f8e020a */
[----:B------:R-:W-:Y:S02]  /*17f0*/  @!UP0 UMOV UR5, UR6 ;  /* 0x0000000600058c82 */ /* 0x000fe40008000000 */
[----:B------:R-:W-:-:S12]  /*1800*/  UIMAD UR30, UR5, UR20, UR30 ;  /* 0x00000014051e72a4 */ /* 0x000fd8000f8e021e */
.L_x_19:
[----:B------:R-:W-:-:S09]  /*1810*/  UISETP.NE.AND UP0, UPT, UR22, 0x1, UPT ;  /* 0x000000011600788c */ /* 0x000fd2000bf05270 */
[----:B------:R-:W-:Y:S05]  /*1820*/  BRA.U UP0, `(.L_x_20) ;  /* 0x0000000100407547 */ /* 0x000fea000b800000 */
[----:B------:R-:W2:Y:S01]  /*1830*/  LDCU.128 UR8, c[0x0][0xb10] ;  /* 0x00016200ff0877ac */ /* 0x000ea20008000c00 */
[----:B------:R-:W3:Y:S01]  /*1840*/  LDCU UR12, c[0x0][0xb0c] ;  /* 0x00016180ff0c77ac */ /* 0x000ee20008000800 */
[----:B------:R-:W4:Y:S01]  /*1850*/  LDCU UR13, c[0x0][0xb20] ;  /* 0x00016400ff0d77ac */ /* 0x000f220008000800 */
[----:B--2---:R-:W-:Y:S02]  /*1860*/  UIMAD.WIDE.U32 UR4, UR30, UR8, URZ ;  /* 0x000000081e0472a5 */ /* 0x004fe4000f8e00ff */
[----:B------:R-:W-:Y:S02]  /*1870*/  UIMAD.WIDE.U32 UR6, UR31, UR11, URZ ;  /* 0x0000000b1f0672a5 */ /* 0x000fe4000f8e00ff */
[----:B---3--:R-:W-:Y:S02]  /*1880*/  UISETP.NE.AND UP0, UPT, UR12, 0x1, UPT ;  /* 0x000000010c00788c */ /* 0x008fe4000bf05270 */
[----:B------:R-:W-:-:S03]  /*1890*/  USHF.R.U32.HI UR5, URZ, UR9, UR5 ;  /* 0x00000009ff057299 */ /* 0x000fc60008011605 */
[----:B------:R-:W-:Y:S01]  /*18a0*/  UMOV UR4, UR7 ;  /* 0x0000000700047c82 */ /* 0x000fe20008000000 */
[----:B------:R-:W-:Y:S02]  /*18b0*/  USEL UR5, UR30, UR5, !UP0 ;  /* 0x000000051e057287 */ /* 0x000fe4000c000000 */
[----:B------:R-:W-:Y:S02]  /*18c0*/  UISETP.NE.AND UP0, UPT, UR10, 0x1, UPT ;  /* 0x000000010a00788c */ /* 0x000fe4000bf05270 */
[----:B----4-:R-:W-:-:S04]  /*18d0*/  USHF.R.U32.HI UR4, URZ, UR13, UR4 ;  /* 0x0000000dff047299 */ /* 0x010fc80008011604 */
[----:B------:R-:W-:-:S04]  /*18e0*/  USEL UR4, UR31, UR4, !UP0 ;  /* 0x000000041f047287 */ /* 0x000fc8000c000000 */
[----:B------:R-:W-:Y:S02]  /*18f0*/  UIADD3 UR6, UPT, UPT, UR5, -UR4, URZ ;  /* 0x8000000405067290 */ /* 0x000fe4000fffe0ff */
[----:B------:R-:W-:Y:S02]  /*1900*/  UIADD3 UR4, UPT, UPT, -UR5, UR4, URZ ;  /* 0x0000000405047290 */ /* 0x000fe4000fffe1ff */
[----:B------:R-:W-:Y:S02]  /*1910*/  UIMAD UR31, UR6, UR10, UR31 ;  /* 0x0000000a061f72a4 */ /* 0x000fe4000f8e021f */
[----:B------:R-:W-:-:S12]  /*1920*/  UIMAD UR30, UR4, UR12, UR30 ;  /* 0x0000000c041e72a4 */ /* 0x000fd8000f8e021e */
.L_x_20:
[----:B------:R-:W-:Y:S01]  /*1930*/  UISETP.NE.AND UP0, UPT, UR18, 0x2, UPT ;  /* 0x000000021200788c */ /* 0x000fe2000bf05270 */
[----:B------:R-:W-:Y:S09]  /*1940*/  BRA.U !UP6, `(.L_x_21) ;  /* 0x000000010e0c7547 */ /* 0x000ff2000b800000 */
[----:B------:R-:W-:Y:S01]  /*1950*/  UCGABAR_WAIT ;  /* 0x0000000000007dc7 */ /* 0x000fe20008000000 */
[----:B------:R-:W-:Y:S01]  /*1960*/  CCTL.IVALL ;  /* 0x00000000ff00798f */ /* 0x000fe20002000000 */
[----:B------:R-:W-:Y:S05]  /*1970*/  BRA `(.L_x_22) ;  /* 0x0000000000047947 */ /* 0x000fea0003800000 */
.L_x_21:
[----:B------:R-:W-:Y:S06]  /*1980*/  BAR.SYNC.DEFER_BLOCKING 0x0 ;  /* 0x0000000000007b1d */ /* 0x000fec0000010000 */
.L_x_22:
[----:B------:R-:W-:Y:S05]  /*1990*/  BRA.U UP0, `(.L_x_23) ;  /* 0x0000001900fc7547 */ /* 0x000fea000b800000 */
[----:B------:R-:W2:Y:S01]  /*19a0*/  LDCU UR6, c[0x0][0x38c] ;  /* 0x00007180ff0677ac */ /* 0x000ea20008000800 */
[----:B------:R-:W3:Y:S01]  /*19b0*/  S2UR UR8, SR_CgaCtaId ;  /* 0x00000000000879c3 */ /* 0x000ee20000008800 */
[----:B------:R-:W-:Y:S01]  /*19c0*/  PLOP3.LUT P1, PT, PT, PT, UP3, 0x80, 0x8 ;  /* 0x000000000008781c */ /* 0x000fe20003f2f038 */
[----:B------:R-:W-:Y:S01]  /*19d0*/  IMAD.MOV.U32 R12, RZ, RZ, 0x1 ;  /* 0x00000001ff0c7424 */ /* 0x000fe200078e00ff */
[----:B------:R-:W-:Y:S01]  /*19e0*/  UMOV UR7, 0x400 ;  /* 0x0000040000077882 */ /* 0x000fe20000000000 */
[----:B------:R-:W-:Y:S01]  /*19f0*/  UISETP.NE.AND UP1, UPT, UR18, URZ, UPT ;  /* 0x000000ff1200728c */ /* 0x000fe2000bf25270 */
[----:B------:R-:W-:Y:S01]  /*1a00*/  ISETP.EQ.OR P2, PT, R0, RZ, P3 ;  /* 0x000000ff0000720c */ /* 0x000fe20001f42670 */
[----:B------:R-:W-:Y:S01]  /*1a10*/  USEL UR24, URZ, 0x1, UP4 ;  /* 0x00000001ff187887 */ /* 0x000fe2000a000000 */
[----:B------:R-:W-:Y:S02]  /*1a20*/  PLOP3.LUT P1, PT, P1, PT, PT, 0x8, 0x80 ;  /* 0x000000000080781c */ /* 0x000fe40000f2e170 */
[----:B------:R-:W-:Y:S01]  /*1a30*/  CS2R R10, SRZ ;  /* 0x00000000000a7805 */ /* 0x000fe2000001ff00 */
[----:B------:R-:W-:Y:S01]  /*1a40*/  IMAD.MOV.U32 R9, RZ, RZ, RZ ;  /* 0x000000ffff097224 */ /* 0x000fe200078e00ff */
[----:B------:R-:W4:Y:S01]  /*1a50*/  LDCU UR40, c[0x0][0x370] ;  /* 0x00006e00ff2877ac */ /* 0x000f220008000800 */
[----:B------:R-:W-:Y:S01]  /*1a60*/  IMAD.MOV.U32 R8, RZ, RZ, 0x1 ;  /* 0x00000001ff087424 */ /* 0x000fe200078e00ff */
[----:B------:R-:W1:Y:S01]  /*1a70*/  LDCU.64 UR26, c[0x0][0x348] ;  /* 0x00006900ff1a77ac */ /* 0x000e620008000a00 */
[----:B--2---:R-:W-:-:S02]  /*1a80*/  UIADD3 UR5, UPT, UPT, UR6, 0x1f, URZ ;  /* 0x0000001f06057890 */ /* 0x004fc4000fffe0ff */
[----:B------:R-:W-:Y:S02]  /*1a90*/  USHF.R.U32.HI UR45, URZ, 0x5, UR28 ;  /* 0x00000005ff2d7899 */ /* 0x000fe4000801161c */
[----:B------:R-:W-:Y:S02]  /*1aa0*/  USHF.R.S32.HI UR4, URZ, 0x1f, UR5 ;  /* 0x0000001fff047899 */ /* 0x000fe40008011405 */
[----:B---3--:R-:W-:Y:S02]  /*1ab0*/  ULEA UR7, UR8, UR7, 0x18 ;  /* 0x0000000708077291 */ /* 0x008fe4000f8ec0ff */
[----:B------:R-:W-:Y:S02]  /*1ac0*/  ULEA.HI UR4, UR4, UR5, URZ, 0x5 ;  /* 0x0000000504047291 */ /* 0x000fe4000f8f28ff */
[----:B------:R-:W-:Y:S02]  /*1ad0*/  UIADD3 UR46, UPT, UPT, UR6, 0x3e, URZ ;  /* 0x0000003e062e7890 */ /* 0x000fe4000fffe0ff */
[----:B------:R-:W-:-:S02]  /*1ae0*/  USHF.R.S32.HI UR43, URZ, 0x5, UR4 ;  /* 0x00000005ff2b7899 */ /* 0x000fc40008011404 */
[----:B------:R-:W-:Y:S02]  /*1af0*/  UIADD3 UR4, UPT, UPT, UR6, -0x1, URZ ;  /* 0xffffffff06047890 */ /* 0x000fe4000fffe0ff */
[----:B------:R-:W-:Y:S02]  /*1b00*/  UISETP.LT.U32.AND UP0, UPT, UR43, 0x14, UPT ;  /* 0x000000142b00788c */ /* 0x000fe4000bf01070 */
[----:B------:R-:W-:Y:S02]  /*1b10*/  UISETP.GE.U32.AND UP2, UPT, UR4, -0x3f, UPT ;  /* 0xffffffc10400788c */ /* 0x000fe4000bf46070 */
[----:B------:R-:W-:Y:S01]  /*1b20*/  USEL UR41, UR43, 0x14, UP0 ;  /* 0x000000142b297887 */ /* 0x000fe20008000000 */
[----:B------:R-:W2:Y:S03]  /*1b30*/  LDCU UR39, c[0x0][0x374] ;  /* 0x00006e80ff2777ac */ /* 0x000ea60008000800 */
[----:B------:R-:W-:-:S02]  /*1b40*/  UIADD3 UR21, UPT, UPT, UR41, -0x1, URZ ;  /* 0xffffffff29157890 */ /* 0x000fc4000fffe0ff */
[----:B------:R-:W-:-:S03]  /*1b50*/  USEL UR24, UR24, 0x2, UP1 ;  /* 0x0000000218187887 */ /* 0x000fc60008800000 */
[----:B------:R-:W-:Y:S02]  /*1b60*/  @UP2 UIADD3 UR21, UPT, UPT, UR41, URZ, URZ ;  /* 0x000000ff29152290 */ /* 0x000fe4000fffe0ff */
[----:B------:R-:W-:Y:S02]  /*1b70*/  UIADD3 UR29, UPT, UPT, UR7, 0x10600, UR28 ;  /* 0x00010600071d7890 */ /* 0x000fe4000fffe01c */
[----:B------:R-:W-:Y:S02]  /*1b80*/  UIADD3 UR44, UPT, UPT, UR43, -UR41, URZ ;  /* 0x800000292b2c7290 */ /* 0x000fe4000fffe0ff */
[----:B------:R-:W-:Y:S01]  /*1b90*/  UIADD3 UR21, UPT, UPT, UR21, 0x1, URZ ;  /* 0x0000000115157890 */ /* 0x000fe2000fffe0ff */
[----:B-1--4-:R-:W-:-:S11]  /*1ba0*/  UMOV UR5, URZ ;  /* 0x000000ff00057c82 */ /* 0x012fd60008000000 */
.L_x_43:
[----:B-1----:R-:W1:Y:S02]  /*1bb0*/  S2UR UR4, SR_CgaCtaId ;  /* 0x00000000000479c3 */ /* 0x002e640000008800 */
[----:B-1----:R-:W-:-:S09]  /*1bc0*/  UISETP.NE.AND UP0, UPT, UR4, URZ, UPT ;  /* 0x000000ff0400728c */ /* 0x002fd2000bf05270 */
[----:B------:R-:W-:Y:S05]  /*1bd0*/  BRA.U UP0, `(.L_x_24) ;  /* 0x0000000100287547 */ /* 0x000fea000b800000 */
[----:B------:R-:W-:Y:S02]  /*1be0*/  LEA R0, R9, UR7, 0x3 ;  /* 0x0000000709007c11 */ /* 0x000fe4000f8e18ff */
[----:B------:R-:W-:-:S04]  /*1bf0*/  SHF.L.U32 R3, R8, 0x1f, RZ ;  /* 0x0000001f08037819 */ /* 0x000fc800000006ff */
[----:B------:R-:W1:Y:S02]  /*1c00*/  SYNCS.PHASECHK.TRANS64.TRYWAIT P0, [R0+URZ+0x200], R3 ;  /* 0x00020003000075a7 */ /* 0x000e6400080011ff */
[----:B-1----:R-:W-:Y:S05]  /*1c10*/  @!P0 BRA `(.L_x_25) ;  /* 0x0000008400a48947 */ /* 0x002fea0003800000 */
.L_x_149:
[----:B------:R3:W-:Y:S01]  /*1c20*/  SYNCS.ARRIVE.TRANS64.A1T0 RZ, [R0+URZ+0x1f0], RZ ;  /* 0x0001f0ff00ff79a7 */ /* 0x0007e200081000ff */
[----:B------:R-:W-:-:S05]  /*1c30*/  VIADD R9, R9, 0x1 ;  /* 0x0000000109097836 */ /* 0x000fca0000000000 */
[----:B------:R-:W-:-:S04]  /*1c40*/  ISETP.NE.AND P0, PT, R9, 0x2, PT ;  /* 0x000000020900780c */ /* 0x000fc80003f05270 */
[----:B-1----:R-:W-:Y:S02]  /*1c50*/  SEL R3, RZ, 0x1, P0 ;  /* 0x00000001ff037807 */ /* 0x002fe40000000000 */
[----:B------:R-:W-:Y:S02]  /*1c60*/  SEL R9, R9, RZ, P0 ;  /* 0x000000ff09097207 */ /* 0x000fe40000000000 */
[----:B------:R-:W-:-:S07]  /*1c70*/  LOP3.LUT R8, R8, R3, RZ, 0x3c, !PT ;  /* 0x0000000308087212 */ /* 0x000fce00078e3cff */
.L_x_24:
[----:B------:R-:W-:Y:S01]  /*1c80*/  ULEA UR4, UR5, UR7, 0x3 ;  /* 0x0000000705047291 */ /* 0x000fe2000f8e18ff */
[----:B---3--:R-:W-:Y:S01]  /*1c90*/  SHF.L.U32 R0, R12, 0x1f, RZ ;  /* 0x0000001f0c007819 */ /* 0x008fe200000006ff */
[----:B------:R-:W-:Y:S02]  /*1ca0*/  UISETP.GE.U32.AND UP0, UPT, UR46, 0x3f, UPT ;  /* 0x0000003f2e00788c */ /* 0x000fe4000bf06070 */
[----:B------:R-:W-:Y:S02]  /*1cb0*/  USHF.L.U32 UR35, UR30, 0x6, URZ ;  /* 0x000000061e237899 */ /* 0x000fe400080006ff */
[----:B------:R-:W-:Y:S01]  /*1cc0*/  ULEA UR19, UR31, UR45, 0x8 ;  /* 0x0000002d1f137291 */ /* 0x000fe2000f8e40ff */
[----:B------:R-:W-:Y:S02]  /*1cd0*/  UMOV UR13, URZ ;  /* 0x000000ff000d7c82 */ /* 0x000fe40008000000 */
[----:B------:R1:W3:Y:S02]  /*1ce0*/  SYNCS.PHASECHK.TRANS64.TRYWAIT P0, [UR4+0xa0], R0 ;  /* 0x0000a000ff0075a7 */ /* 0x0002e40008001104 */
[----:B------:R-:W-:Y:S07]  /*1cf0*/  BRA.U !UP0, `(.L_x_26) ;  /* 0x0000000108bc7547 */ /* 0x000fee000b800000 */
[----:B------:R-:W-:Y:S01]  /*1d00*/  UMOV UR6, URZ ;  /* 0x000000ff00067c82 */ /* 0x000fe20008000000 */
[----:B------:R-:W-:-:S05]  /*1d10*/  UMOV UR4, UR5 ;  /* 0x0000000500047c82 */ /* 0x000fca0008000000 */
.L_x_32:
[----:B------:R-:W-:Y:S01]  /*1d20*/  ULEA UR33, UR4, UR7, 0x3 ;  /* 0x0000000704217291 */ /* 0x000fe2000f8e18ff */
[----:B---3--:R-:W-:Y:S01]  /*1d30*/  @!P3 MOV R2, 0x2800 ;  /* 0x000028000002b802 */ /* 0x008fe20000000f00 */
[----:B-1-34-:R-:W-:Y:S10]  /*1d40*/  @P0 BRA `(.L_x_27) ;  /* 0x00000000000c0947 */ /* 0x01aff40003800000 */
[----:B------:R-:W-:-:S04]  /*1d50*/  SHF.L.U32 R3, R12, 0x1f, RZ ;  /* 0x0000001f0c037819 */ /* 0x000fc800000006ff */
[----:B------:R-:W3:Y:S02]  /*1d60*/  SYNCS.PHASECHK.TRANS64.TRYWAIT P0, [UR33+0xa0], R3 ;  /* 0x0000a003ff0075a7 */ /* 0x000ee40008001121 */
[----:B---3--:R-:W-:Y:S05]  /*1d70*/  @!P0 BRA `(.L_x_28) ;  /* 0x0000008400608947 */ /* 0x008fea0003800000 */
.L_x_27:
[----:B------:R3:W-:Y:S01]  /*1d80*/  @!P3 SYNCS.ARRIVE.TRANS64 RZ, [UR33], R2 ;  /* 0x00000002ffffb9a7 */ /* 0x0007e20008000021 */
[----:B------:R-:W-:-:S04]  /*1d90*/  ULOP3.LUT UR5, UR24, 0x2, URZ, 0xfc, !UPT ;  /* 0x0000000218057892 */ /* 0x000fc8000f8efcff */
[----:B------:R-:W-:-:S09]  /*1da0*/  UISETP.NE.AND UP0, UPT, UR5, 0x2, UPT ;  /* 0x000000020500788c */ /* 0x000fd2000bf05270 */
[----:B------:R-:W-:Y:S05]  /*1db0*/  BRA.U UP0, `(.L_x_29) ;  /* 0x0000000100047547 */ /* 0x000fea000b800000 */
[----:B--2---:R-:W-:Y:S05]  /*1dc0*/  BPT.TRAP 0x1 ;  /* 0x000000040000795c */ /* 0x004fea0000300000 */
.L_x_29:
[----:B------:R-:W-:Y:S04]  /*1dd0*/  BSSY.RECONVERGENT B0, `(.L_x_30) ;  /* 0x0000003000007945 */ /* 0x000fe80003800200 */
[----:B------:R-:W-:Y:S05]  /*1de0*/  @P2 BRA `(.L_x_31) ;  /* 0x0000000000042947 */ /* 0x000fea0003800000 */
[----:B--2---:R-:W-:Y:S05]  /*1df0*/  BPT.TRAP 0x1 ;  /* 0x000000040000795c */ /* 0x004fea0000300000 */
.L_x_31:
[----:B--2---:R-:W-:Y:S05]  /*1e00*/  BSYNC.RECONVERGENT B0 ;  /* 0x0000000000007941 */ /* 0x004fea0003800200 */
.L_x_30:
[----:B------:R-:W-:Y:S02]  /*1e10*/  UIADD3 UR5, UPT, UPT, UR4, 0x1, URZ ;  /* 0x0000000104057890 */ /* 0x000fe4000fffe0ff */
[----:B------:R-:W-:Y:S02]  /*1e20*/  USHF.L.U32 UR34, UR6, 0x5, URZ ;  /* 0x0000000506227899 */ /* 0x000fe400080006ff */
[----:B------:R-:W-:Y:S02]  /*1e30*/  UISETP.NE.AND UP0, UPT, UR5, 0x14, UPT ;  /* 0x000000140500788c */ /* 0x000fe4000bf05270 */
[----:B------:R-:W-:Y:S02]  /*1e40*/  UIADD3 UR6, UPT, UPT, UR6, 0x1, URZ ;  /* 0x0000000106067890 */ /* 0x000fe4000fffe0ff */
[----:B------:R-:W-:Y:S02]  /*1e50*/  USEL UR9, URZ, 0x1, UP0 ;  /* 0x00000001ff097887 */ /* 0x000fe40008000000 */
[----:B------:R-:W-:-:S02]  /*1e60*/  USEL UR5, UR5, URZ, UP0 ;  /* 0x000000ff05057287 */ /* 0x000fc40008000000 */
[----:B------:R-:W-:Y:S02]  /*1e70*/  ULEA UR32, UR4, UR7, 0xb ;  /* 0x0000000704207291 */ /* 0x000fe4000f8e58ff */
[----:B------:R-:W-:Y:S01]  /*1e80*/  ULEA UR8, UR5, UR7, 0x3 ;  /* 0x0000000705087291 */ /* 0x000fe2000f8e18ff */
[----:B------:R-:W-:Y:S01]  /*1e90*/  LOP3.LUT R12, R12, UR9, RZ, 0x3c, !PT ;  /* 0x000000090c0c7c12 */ /* 0x000fe2000f8e3cff */
[----:B------:R-:W-:Y:S02]  /*1ea0*/  UIADD3 UR10, UP1, UPT, UR26, 0x80, URZ ;  /* 0x000000801a0a7890 */ /* 0x000fe4000ff3e0ff */
[----:B------:R-:W-:Y:S01]  /*1eb0*/  ULEA UR16, UR4, UR28, 0xd ;  /* 0x0000001c04107291 */ /* 0x000fe2000f8e68ff */
[----:B-1----:R-:W-:Y:S01]  /*1ec0*/  SHF.L.U32 R0, R12, 0x1f, RZ ;  /* 0x0000001f0c007819 */ /* 0x002fe200000006ff */
[----:B------:R-:W-:Y:S02]  /*1ed0*/  UIADD3.X UR11, UPT, UPT, URZ, UR27, URZ, UP1, !UPT ;  /* 0x0000001bff0b7290 */ /* 0x000fe40008ffe4ff */
[----:B------:R-:W-:Y:S01]  /*1ee0*/  UIADD3 UR32, UPT, UPT, UR32, 0x6600, URZ ;  /* 0x0000660020207890 */ /* 0x000fe2000fffe0ff */
[----:B------:R4:W1:Y:S01]  /*1ef0*/  SYNCS.PHASECHK.TRANS64.TRYWAIT P0, [UR8+0xa0], R0 ;  /* 0x0000a000ff0075a7 */ /* 0x0008620008001108 */
[----:B------:R-:W-:-:S02]  /*1f00*/  UIADD3 UR8, UP0, UPT, UR26, 0x180, URZ ;  /* 0x000001801a087890 */ /* 0x000fc4000ff1e0ff */
[----:B------:R-:W-:Y:S02]  /*1f10*/  UIADD3 UR16, UPT, UPT, UR7, 0x10600, UR16 ;  /* 0x0001060007107890 */ /* 0x000fe4000fffe010 */
[----:B------:R-:W-:Y:S02]  /*1f20*/  UIADD3.X UR9, UPT, UPT, URZ, UR27, URZ, UP0, !UPT ;  /* 0x0000001bff097290 */ /* 0x000fe400087fe4ff */
[----:B------:R-:W-:Y:S01]  /*1f30*/  UISETP.NE.AND UP0, UPT, UR6, UR21, UPT ;  /* 0x000000150600728c */ /* 0x000fe2000bf05270 */
[----:B------:R-:W-:Y:S01]  /*1f40*/  UMOV UR12, 0x0 ;  /* 0x00000000000c7882 */ /* 0x000fe20000000000 */
[----:B------:R-:W-:Y:S01]  /*1f50*/  UMOV UR13, 0x10000000 ;  /* 0x10000000000d7882 */ /* 0x000fe20000000000 */
[----:B------:R-:W-:Y:S01]  /*1f60*/  UMOV UR4, 0xff0000 ;  /* 0x00ff000000047882 */ /* 0x000fe20000000000 */
[----:B------:R-:W-:Y:S01]  /*1f70*/  UMOV UR20, UR36 ;  /* 0x0000002400147c82 */ /* 0x000fe20008000000 */
[----:B------:R-:W-:Y:S01]  /*1f80*/  UMOV UR17, UR33 ;  /* 0x0000002100117c82 */ /* 0x000fe20008000000 */
[----:B------:R-:W-:Y:S01]  /*1f90*/  UMOV UR18, UR34 ;  /* 0x0000002200127c82 */ /* 0x000fe20008000000 */
[----:B------:R-:W-:Y:S01]  /*1fa0*/  UTMALDG.3D [UR32], [UR10], desc[UR12] ;  /* 0x00000c200a0075b4 */ /* 0x000fe20008011000 */
[----:B------:R2:W-:Y:S02]  /*1fb0*/  UTMALDG.3D.MULTICAST [UR16], [UR8], UR4, desc[UR12] ;  /* 0x00000c10080073b4 */ /* 0x0005e40008011804 */
[----:B--2---:R-:W-:Y:S01]  /*1fc0*/  UMOV UR13, UR21 ;  /* 0x00000015000d7c82 */ /* 0x004fe20008000000 */
[----:B------:R-:W-:Y:S01]  /*1fd0*/  UMOV UR4, UR5 ;  /* 0x0000000500047c82 */ /* 0x000fe20008000000 */
[----:B------:R-:W-:Y:S05]  /*1fe0*/  BRA.U UP0, `(.L_x_32) ;  /* 0xfffffffd004c7547 */ /* 0x000fea000b83ffff */
.L_x_26:
[----:B------:R-:W-:Y:S01]  /*1ff0*/  ULEA UR4, UR5, UR7, 0x3 ;  /* 0x0000000705047291 */ /* 0x000fe2000f8e18ff */
[----:B-1--4-:R-:W-:Y:S01]  /*2000*/  SHF.L.U32 R0, R12, 0x1f, RZ ;  /* 0x0000001f0c007819 */ /* 0x012fe200000006ff */
[----:B------:R-:W-:Y:S01]  /*2010*/  @!P1 SYNCS.ARRIVE.TRANS64.A1T0 RZ, [UR7+0x188], RZ ;  /* 0x000188ffffff99a7 */ /* 0x000fe20008100007 */
[----:B------:R-:W-:-:S06]  /*2020*/  UISETP.GT.AND UP0, UPT, UR43, UR41, UPT ;  /* 0x000000292b00728c */ /* 0x000fcc000bf04270 */
[----:B---3--:R1:W3:Y:S03]  /*2030*/  SYNCS.PHASECHK.TRANS64.TRYWAIT P0, [UR4+0xa0], R0 ;  /* 0x0000a000ff0075a7 */ /* 0x0082e60008001104 */
[----:B------:R-:W-:Y:S05]  /*2040*/  BRA.U !UP0, `(.L_x_33) ;  /* 0x0000000108bc7547 */ /* 0x000fea000b800000 */
[----:B------:R-:W-:Y:S01]  /*2050*/  UIADD3 UR25, UPT, UPT, UR44, UR13, URZ ;  /* 0x0000000d2c197290 */ /* 0x000fe2000fffe0ff */
[----:B------:R-:W-:-:S11]  /*2060*/  UMOV UR4, UR5 ;  /* 0x0000000500047c82 */ /* 0x000fd60008000000 */
.L_x_39:
[----:B------:R-:W-:Y:S01]  /*2070*/  ULEA UR9, UR4, UR7, 0x3 ;  /* 0x0000000704097291 */ /* 0x000fe2000f8e18ff */
[----:B---3--:R-:W-:Y:S01]  /*2080*/  @!P3 MOV R2, 0x2800 ;  /* 0x000028000002b802 */ /* 0x008fe20000000f00 */
[----:B-1-3--:R-:W-:Y:S10]  /*2090*/  @P0 BRA `(.L_x_34) ;  /* 0x00000000000c0947 */ /* 0x00aff40003800000 */
[----:B------:R-:W-:-:S04]  /*20a0*/  SHF.L.U32 R3, R12, 0x1f, RZ ;  /* 0x0000001f0c037819 */ /* 0x000fc800000006ff */
[----:B------:R-:W3:Y:S02]  /*20b0*/  SYNCS.PHASECHK.TRANS64.TRYWAIT P0, [UR9+0xa0], R3 ;  /* 0x0000a003ff0075a7 */ /* 0x000ee40008001109 */
[----:B---3--:R-:W-:Y:S05]  /*20c0*/  @!P0 BRA `(.L_x_35) ;  /* 0x0000008000a48947 */ /* 0x008fea0003800000 */
.L_x_34:
[----:B------:R3:W-:Y:S01]  /*20d0*/  @!P3 SYNCS.ARRIVE.TRANS64 RZ, [UR9], R2 ;  /* 0x00000002ffffb9a7 */ /* 0x0007e20008000009 */
[----:B------:R-:W-:-:S04]  /*20e0*/  ULOP3.LUT UR5, UR24, 0x2, URZ, 0xfc, !UPT ;  /* 0x0000000218057892 */ /* 0x000fc8000f8efcff */
[----:B------:R-:W-:-:S09]  /*20f0*/  UISETP.NE.AND UP0, UPT, UR5, 0x2, UPT ;  /* 0x000000020500788c */ /* 0x000fd2000bf05270 */
[----:B------:R-:W-:Y:S05]  /*2100*/  BRA.U UP0, `(.L_x_36) ;  /* 0x0000000100047547 */ /* 0x000fea000b800000 */
[----:B--2---:R-:W-:Y:S05]  /*2110*/  BPT.TRAP 0x1 ;  /* 0x000000040000795c */ /* 0x004fea0000300000 */
.L_x_36:
[----:B------:R-:W-:Y:S04]  /*2120*/  BSSY.RECONVERGENT B0, `(.L_x_37) ;  /* 0x0000003000007945 */ /* 0x000fe80003800200 */
[----:B------:R-:W-:Y:S05]  /*2130*/  @P2 BRA `(.L_x_38) ;  /* 0x0000000000042947 */ /* 0x000fea0003800000 */
[----:B--2---:R-:W-:Y:S05]  /*2140*/  BPT.TRAP 0x1 ;  /* 0x000000040000795c */ /* 0x004fea0000300000 */
.L_x_38:
[----:B--2---:R-:W-:Y:S05]  /*2150*/  BSYNC.RECONVERGENT B0 ;  /* 0x0000000000007941 */ /* 0x004fea0003800200 */
.L_x_37:
[----:B------:R-:W-:Y:S02]  /*2160*/  UIADD3 UR5, UPT, UPT, UR4, 0x1, URZ ;  /* 0x0000000104057890 */ /* 0x000fe4000fffe0ff */
[----:B------:R-:W-:Y:S02]  /*2170*/  UIADD3 UR14, UP1, UPT, UR26, 0x80, URZ ;  /* 0x000000801a0e7890 */ /* 0x000fe4000ff3e0ff */
[----:B------:R-:W-:Y:S02]  /*2180*/  UISETP.NE.AND UP0, UPT, UR5, 0x14, UPT ;  /* 0x000000140500788c */ /* 0x000fe4000bf05270 */
[----:B------:R-:W-:Y:S02]  /*2190*/  USHF.L.U32 UR10, UR13, 0x5, URZ ;  /* 0x000000050d0a7899 */ /* 0x000fe400080006ff */
[----:B------:R-:W-:Y:S02]  /*21a0*/  USEL UR8, URZ, 0x1, UP0 ;  /* 0x00000001ff087887 */ /* 0x000fe40008000000 */
[----:B------:R-:W-:-:S02]  /*21b0*/  USEL UR5, UR5, URZ, UP0 ;  /* 0x000000ff05057287 */ /* 0x000fc40008000000 */
[----:B------:R-:W-:Y:S02]  /*21c0*/  UIADD3 UR22, UP0, UPT, UR26, 0x180, URZ ;  /* 0x000001801a167890 */ /* 0x000fe4000ff1e0ff */
[----:B------:R-:W-:Y:S01]  /*21d0*/  LOP3.LUT R12, R12, UR8, RZ, 0x3c, !PT ;  /* 0x000000080c0c7c12 */ /* 0x000fe2000f8e3cff */
[----:B------:R-:W-:Y:S02]  /*21e0*/  ULEA UR8, UR4, UR7, 0xb ;  /* 0x0000000704087291 */ /* 0x000fe4000f8e58ff */
[----:B------:R-:W-:Y:S01]  /*21f0*/  ULEA UR6, UR5, UR7, 0x3 ;  /* 0x0000000705067291 */ /* 0x000fe2000f8e18ff */
[----:B-1----:R-:W-:Y:S01]  /*2200*/  SHF.L.U32 R0, R12, 0x1f, RZ ;  /* 0x0000001f0c007819 */ /* 0x002fe200000006ff */
[----:B------:R-:W-:Y:S02]  /*2210*/  UIADD3 UR8, UPT, UPT, UR8, 0x6600, URZ ;  /* 0x0000660008087890 */ /* 0x000fe4000fffe0ff */
[----:B------:R-:W-:Y:S02]  /*2220*/  UIADD3.X UR15, UPT, UPT, URZ, UR27, URZ, UP1, !UPT ;  /* 0x0000001bff0f7290 */ /* 0x000fe40008ffe4ff */
[----:B------:R-:W-:-:S02]  /*2230*/  ULEA UR16, UR4, UR29, 0xd ;  /* 0x0000001d04107291 */ /* 0x000fc4000f8e68ff */
[----:B------:R-:W-:Y:S01]  /*2240*/  UIADD3.X UR23, UPT, UPT, URZ, UR27, URZ, UP0, !UPT ;  /* 0x0000001bff177290 */ /* 0x000fe200087fe4ff */
[----:B------:R4:W1:Y:S01]  /*2250*/  SYNCS.PHASECHK.TRANS64.TRYWAIT P0, [UR6+0xa0], R0 ;  /* 0x0000a000ff0075a7 */ /* 0x0008620008001106 */
[----:B------:R-:W-:Y:S01]  /*2260*/  UMOV UR30, 0x0 ;  /* 0x00000000001e7882 */ /* 0x000fe20000000000 */
[----:B------:R-:W-:Y:S01]  /*2270*/  UMOV UR31, 0x10000000 ;  /* 0x10000000001f7882 */ /* 0x000fe20000000000 */
[----:B------:R-:W-:Y:S01]  /*2280*/  UMOV UR11, UR35 ;  /* 0x00000023000b7c82 */ /* 0x000fe20008000000 */
[----:B------:R-:W-:Y:S01]  /*2290*/  UMOV UR12, UR36 ;  /* 0x00000024000c7c82 */ /* 0x000fe20008000000 */
[----:B------:R-:W-:Y:S01]  /*22a0*/  UMOV UR6, 0xff0000 ;  /* 0x00ff000000067882 */ /* 0x000fe20000000000 */
[----:B------:R-:W-:Y:S01]  /*22b0*/  UMOV UR20, UR36 ;  /* 0x0000002400147c82 */ /* 0x000fe20008000000 */
[----:B------:R-:W-:Y:S01]  /*22c0*/  UMOV UR17, UR9 ;  /* 0x0000000900117c82 */ /* 0x000fe20008000000 */
[----:B------:R-:W-:Y:S01]  /*22d0*/  UMOV UR18, UR10 ;  /* 0x0000000a00127c82 */ /* 0x000fe20008000000 */
[----:B------:R4:W-:Y:S01]  /*22e0*/  UTMALDG.3D [UR8], [UR14], desc[UR30] ;  /* 0x00001e080e0075b4 */ /* 0x0009e20008011000 */
[----:B------:R-:W-:Y:S01]  /*22f0*/  UIADD3 UR13, UPT, UPT, UR13, 0x1, URZ ;  /* 0x000000010d0d7890 */ /* 0x000fe2000fffe0ff */
[----:B------:R-:W-:-:S03]  /*2300*/  UMOV UR4, UR5 ;  /* 0x0000000500047c82 */ /* 0x000fc60008000000 */
[----:B------:R-:W-:Y:S01]  /*2310*/  UISETP.NE.AND UP0, UPT, UR13, UR25, UPT ;  /* 0x000000190d00728c */ /* 0x000fe2000bf05270 */
[----:B------:R4:W-:Y:S08]  /*2320*/  UTMALDG.3D.MULTICAST [UR16], [UR22], UR6, desc[UR30] ;  /* 0x00001e10160073b4 */ /* 0x0009f00008011806 */
[----:B----4-:R-:W-:Y:S05]  /*2330*/  BRA.U UP0, `(.L_x_39) ;  /* 0xfffffffd004c7547 */ /* 0x010fea000b83ffff */
.L_x_33:
[C---:B------:R-:W-:Y:S01]  /*2340*/  LEA R3, R11.reuse, UR7, 0x3 ;  /* 0x000000070b037c11 */ /* 0x040fe2000f8e18ff */
[----:B------:R-:W-:Y:S01]  /*2350*/  NOP ;  /* 0x0000000000007918 */ /* 0x000fe20000000000 */
[----:B-1----:R-:W-:Y:S02]  /*2360*/  SHF.L.U32 R0, R10, 0x1f, RZ ;  /* 0x0000001f0a007819 */ /* 0x002fe400000006ff */
[----:B------:R-:W-:Y:S02]  /*2370*/  LEA R5, R11, UR7, 0x4 ;  /* 0x000000070b057c11 */ /* 0x000fe4000f8e20ff */
[----:B---3--:R-:W1:Y:S02]  /*2380*/  SYNCS.PHASECHK.TRANS64.TRYWAIT P0, [R3+URZ+0x190], R0 ;  /* 0x00019000030075a7 */ /* 0x008e6400080011ff */
[----:B-1----:R-:W-:Y:S05]  /*2390*/  @!P0 BRA `(.L_x_40) ;  /* 0x0000008000088947 */ /* 0x002fea0003800000 */
.L_x_152:
[----:B------:R-:W3:Y:S01]  /*23a0*/  LDS.128 R4, [R5+0x220] ;  /* 0x0002200005047984 */ /* 0x000ee20000000c00 */
[----:B------:R-:W-:Y:S01]  /*23b0*/  UISETP.GE.AND UP0, UPT, UR42, 0x1, UPT ;  /* 0x000000012a00788c */ /* 0x000fe2000bf06270 */
[----:B------:R-:W-:Y:S01]  /*23c0*/  @!PT LDS RZ, [RZ] ;  /* 0x00000000fffff984 */ /* 0x000fe20000000800 */
[----:B------:R-:W-:Y:S01]  /*23d0*/  @!PT LDS RZ, [RZ] ;  /* 0x00000000fffff984 */ /* 0x000fe20000000800 */
[----:B------:R-:W-:Y:S01]  /*23e0*/  @!PT LDS RZ, [RZ] ;  /* 0x00000000fffff984 */ /* 0x000fe20000000800 */
[----:B------:R-:W-:Y:S01]  /*23f0*/  @!PT LDS RZ, [RZ] ;  /* 0x00000000fffff984 */ /* 0x000fe20000000800 */
[----:B------:R4:W-:Y:S06]  /*2400*/  MEMBAR.ALL.CTA ;  /* 0x0000000000007992 */ /* 0x0009ec0000008000 */
[----:B----4-:R-:W4:Y:S01]  /*2410*/  FENCE.VIEW.ASYNC.S ;  /* 0x00000000000073c6 */ /* 0x010f220000000000 */
[----:B---3--:R-:W-:-:S13]  /*2420*/  LOP3.LUT P0, RZ, R6, 0x1, RZ, 0xc0, !PT ;  /* 0x0000000106ff7812 */ /* 0x008fda000780c0ff */
[----:B----4-:R-:W-:Y:S01]  /*2430*/  VOTEU.ANY UP1, P0 ;  /* 0x0000000000ff7886 */ /* 0x010fe20000020100 */
[----:B------:R-:W-:-:S13]  /*2440*/  PLOP3.LUT P0, PT, PT, PT, UP1, 0x80, 0x8 ;  /* 0x000000000008781c */ /* 0x000fda0003f0f018 */
[----:B-1----:R-:W-:Y:S02]  /*2450*/  @P0 LOP3.LUT R0, R5, 0xffff, RZ, 0xc0, !PT ;  /* 0x0000ffff05000812 */ /* 0x002fe400078ec0ff */
[----:B------:R-:W-:Y:S02]  /*2460*/  @P0 MOV R2, R4 ;  /* 0x0000000400020202 */ /* 0x000fe40000000f00 */
[----:B------:R-:W-:Y:S01]  /*2470*/  @P0 R2UR UR6, R0 ;  /* 0x00000000000602ca */ /* 0x000fe200000e0000 */
[----:B------:R-:W-:Y:S01]  /*2480*/  VIADD R0, R3, 0x1a0 ;  /* 0x000001a003007836 */ /* 0x000fe20000000000 */
[----:B------:R-:W-:Y:S02]  /*2490*/  @P0 SHF.R.U32.HI R4, RZ, 0x10, R5 ;  /* 0x00000010ff040819 */ /* 0x000fe40000011605 */
[----:B------:R-:W-:Y:S02]  /*24a0*/  @P0 R2UR UR8, R2 ;  /* 0x00000000020802ca */ /* 0x000fe400000e0000 */
[----:B------:R-:W-:-:S02]  /*24b0*/  PRMT R0, RZ, 0x654, R0 ;  /* 0x00000654ff007816 */ /* 0x000fc40000000000 */
[----:B------:R-:W-:Y:S02]  /*24c0*/  @P0 R2UR UR4, R4 ;  /* 0x00000000040402ca */ /* 0x000fe400000e0000 */
[----:B------:R1:W-:Y:S03]  /*24d0*/  SYNCS.ARRIVE.TRANS64.RED.A1T0 RZ, [R0+URZ], RZ ;  /* 0x000000ff00ff79a7 */ /* 0x0003e600081004ff */
[----:B------:R-:W-:-:S04]  /*24e0*/  @UP1 UMOV UR37, UR6 ;  /* 0x0000000600251c82 */ /* 0x000fc80008000000 */
[----:B------:R-:W-:-:S04]  /*24f0*/  @UP1 UMOV UR38, UR8 ;  /* 0x0000000800261c82 */ /* 0x000fc80008000000 */
[----:B------:R-:W-:Y:S01]  /*2500*/  @UP1 UMOV UR36, UR4 ;  /* 0x0000000400241c82 */ /* 0x000fe20008000000 */
[----:B------:R-:W-:Y:S05]  /*2510*/  BRA.U !UP0, `(.L_x_41) ;  /* 0x0000000108d47547 */ /* 0x000fea000b800000 */
[----:B------:R-:W2:Y:S01]  /*2520*/  LDCU.128 UR12, c[0x0][0xb10] ;  /* 0x00016200ff0c77ac */ /* 0x000ea20008000c00 */
[----:B------:R-:W3:Y:S01]  /*2530*/  LDCU UR25, c[0x0][0xb20] ;  /* 0x00016400ff1977ac */ /* 0x000ee20008000800 */
[----:B------:R-:W4:Y:S01]  /*2540*/  LDCU UR20, c[0x0][0xb0c] ;  /* 0x00016180ff1477ac */ /* 0x000f220008000800 */
[----:B------:R-:W1:Y:S01]  /*2550*/  LDCU.64 UR10, c[0x0][0xb28] ;  /* 0x00016500ff0a77ac */ /* 0x000e620008000a00 */
[----:B------:R-:W-:Y:S02]  /*2560*/  UISETP.NE.AND UP3, UPT, UR42, 0x1, UPT ;  /* 0x000000012a00788c */ /* 0x000fe4000bf65270 */
[----:B--2---:R-:W-:Y:S02]  /*2570*/  UIMAD.WIDE.U32 UR16, UR39, UR15, URZ ;  /* 0x0000000f271072a5 */ /* 0x004fe4000f8e00ff */
[----:B------:R-:W-:Y:S02]  /*2580*/  UIMAD.WIDE.U32 UR8, UR40, UR12, URZ ;  /* 0x0000000c280872a5 */ /* 0x000fe4000f8e00ff */
[----:B------:R-:W-:-:S02]  /*2590*/  UISETP.NE.AND UP0, UPT, UR14, 0x1, UPT ;  /* 0x000000010e00788c */ /* 0x000fc4000bf05270 */
[----:B------:R-:W-:Y:S01]  /*25a0*/  UIMAD.WIDE.U32 UR22, UR37, UR15, URZ ;  /* 0x0000000f251672a5 */ /* 0x000fe2000f8e00ff */
[----:B------:R-:W-:Y:S02]  /*25b0*/  UMOV UR16, UR17 ;  /* 0x0000001100107c82 */ /* 0x000fe40008000000 */
[----:B------:R-:W-:Y:S01]  /*25c0*/  UMOV UR8, UR9 ;  /* 0x0000000900087c82 */ /* 0x000fe20008000000 */
[----:B---3--:R-:W-:Y:S02]  /*25d0*/  USHF.R.U32.HI UR16, URZ, UR25, UR16 ;  /* 0x00000019ff107299 */ /* 0x008fe40008011610 */
[----:B----4-:R-:W-:Y:S02]  /*25e0*/  UISETP.NE.AND UP2, UPT, UR20, 0x1, UPT ;  /* 0x000000011400788c */ /* 0x010fe4000bf45270 */
[----:B------:R-:W-:Y:S02]  /*25f0*/  USHF.R.U32.HI UR8, URZ, UR13, UR8 ;  /* 0x0000000dff087299 */ /* 0x000fe40008011608 */
[----:B------:R-:W-:-:S02]  /*2600*/  USEL UR6, UR39, UR16, !UP0 ;  /* 0x0000001027067287 */ /* 0x000fc4000c000000 */
[----:B------:R-:W-:Y:S02]  /*2610*/  USEL UR8, UR40, UR8, !UP2 ;  /* 0x0000000828087287 */ /* 0x000fe4000d000000 */
[----:B-1----:R-:W-:Y:S01]  /*2620*/  UIMAD.WIDE.U32 UR16, UR6, UR10, URZ ;  /* 0x0000000a061072a5 */ /* 0x002fe2000f8e00ff */
[----:B------:R-:W-:Y:S01]  /*2630*/  UMOV UR4, UR23 ;  /* 0x0000001700047c82 */ /* 0x000fe20008000000 */
[----:B------:R-:W-:Y:S02]  /*2640*/  UIMAD.WIDE.U32 UR18, UR38, UR12, URZ ;  /* 0x0000000c261272a5 */ /* 0x000fe4000f8e00ff */
[----:B------:R-:W-:-:S03]  /*2650*/  UIMAD.WIDE.U32 UR22, UR8, UR10, URZ ;  /* 0x0000000a081672a5 */ /* 0x000fc6000f8e00ff */
[----:B------:R-:W-:Y:S01]  /*2660*/  UMOV UR16, UR17 ;  /* 0x0000001100107c82 */ /* 0x000fe20008000000 */
[----:B------:R-:W-:Y:S02]  /*2670*/  USHF.R.U32.HI UR4, URZ, UR25, UR4 ;  /* 0x00000019ff047299 */ /* 0x000fe40008011604 */
[----:B------:R-:W-:Y:S01]  /*2680*/  @UP3 USHF.R.U32.HI UR6, URZ, UR11, UR16 ;  /* 0x0000000bff063299 */ /* 0x000fe20008011610 */
[----:B------:R-:W-:Y:S01]  /*2690*/  UMOV UR18, UR19 ;  /* 0x0000001300127c82 */ /* 0x000fe20008000000 */
[----:B------:R-:W-:Y:S01]  /*26a0*/  UMOV UR22, UR23 ;  /* 0x0000001700167c82 */ /* 0x000fe20008000000 */
[----:B------:R-:W-:Y:S02]  /*26b0*/  USHF.R.U32.HI UR13, URZ, UR13, UR18 ;  /* 0x0000000dff0d7299 */ /* 0x000fe40008011612 */
[----:B------:R-:W-:Y:S02]  /*26c0*/  USEL UR4, UR37, UR4, !UP0 ;  /* 0x0000000425047287 */ /* 0x000fe4000c000000 */
[----:B------:R-:W-:-:S02]  /*26d0*/  @UP3 USHF.R.U32.HI UR8, URZ, UR11, UR22 ;  /* 0x0000000bff083299 */ /* 0x000fc40008011616 */
[----:B------:R-:W-:Y:S02]  /*26e0*/  UIMAD UR9, UR42, UR6, URZ ;  /* 0x000000062a0972a4 */ /* 0x000fe4000f8e02ff */
[----:B------:R-:W-:Y:S02]  /*26f0*/  USEL UR6, UR38, UR13, !UP2 ;  /* 0x0000000d26067287 */ /* 0x000fe4000d000000 */
[----:B------:R-:W-:Y:S02]  /*2700*/  UIMAD UR12, UR42, UR8, URZ ;  /* 0x000000082a0c72a4 */ /* 0x000fe4000f8e02ff */
[----:B------:R-:W-:Y:S02]  /*2710*/  UISETP.GE.AND UP0, UPT, UR4, UR9, UPT ;  /* 0x000000090400728c */ /* 0x000fe4000bf06270 */
[----:B------:R-:W-:Y:S02]  /*2720*/  UIMAD.WIDE.U32 UR16, UR4, UR10, URZ ;  /* 0x0000000a041072a5 */ /* 0x000fe4000f8e00ff */
[----:B------:R-:W-:-:S02]  /*2730*/  UISETP.GE.OR UP0, UPT, UR6, UR12, UP0 ;  /* 0x0000000c0600728c */ /* 0x000fc40008706670 */
[----:B------:R-:W-:Y:S02]  /*2740*/  UIMAD.WIDE.U32 UR12, UR6, UR10, URZ ;  /* 0x0000000a060c72a5 */ /* 0x000fe4000f8e00ff */
[----:B------:R-:W-:Y:S01]  /*2750*/  UIADD3 UR15, UPT, UPT, -UR4, URZ, URZ ;  /* 0x000000ff040f7290 */ /* 0x000fe2000fffe1ff */
[----:B------:R-:W-:Y:S01]  /*2760*/  UMOV UR10, UR17 ;  /* 0x00000011000a7c82 */ /* 0x000fe20008000000 */
[----:B------:R-:W-:Y:S02]  /*2770*/  UIADD3 UR12, UPT, UPT, -UR6, URZ, URZ ;  /* 0x000000ff060c7290 */ /* 0x000fe4000fffe1ff */
[----:B------:R-:W-:-:S03]  /*2780*/  USHF.R.U32.HI UR10, URZ, UR11, UR10 ;  /* 0x0000000bff0a7299 */ /* 0x000fc6000801160a */
[----:B------:R-:W-:Y:S01]  /*2790*/  @!UP0 UMOV UR9, UR13 ;  /* 0x0000000d00098c82 */ /* 0x000fe20008000000 */
[----:B------:R-:W-:Y:S02]  /*27a0*/  UIMAD UR15, UR14, UR15, UR37 ;  /* 0x0000000f0e0f72a4 */ /* 0x000fe4000f8e0225 */
[----:B------:R-:W-:Y:S02]  /*27b0*/  USEL UR10, UR4, UR10, !UP3 ;  /* 0x0000000a040a7287 */ /* 0x000fe4000d800000 */
[----:B------:R-:W-:Y:S02]  /*27c0*/  @!UP0 USHF.R.U32.HI UR9, URZ, UR11, UR9 ;  /* 0x0000000bff098299 */ /* 0x000fe40008011609 */
[----:B------:R-:W-:Y:S02]  /*27d0*/  UIADD3 UR11, UPT, UPT, -UR10, URZ, URZ ;  /* 0x000000ff0a0b7290 */ /* 0x000fe4000fffe1ff */
[----:B------:R-:W-:Y:S02]  /*27e0*/  @!UP0 USEL UR9, UR6, UR9, !UP3 ;  /* 0x0000000906098287 */ /* 0x000fe4000d800000 */
[----:B------:R-:W-:-:S02]  /*27f0*/  UIMAD UR11, UR42, UR11, UR4 ;  /* 0x0000000b2a0b72a4 */ /* 0x000fc4000f8e0204 */
[----:B------:R-:W-:Y:S02]  /*2800*/  @!UP0 UIADD3 UR10, UPT, UPT, UR10, -UR9, URZ ;  /* 0x800000090a0a8290 */ /* 0x000fe4000fffe0ff */
[----:B------:R-:W-:Y:S02]  /*2810*/  @!UP0 UIMAD UR9, UR11, UR8, UR9 ;  /* 0x000000080b0982a4 */ /* 0x000fe4000f8e0209 */
[----:B------:R-:W-:Y:S02]  /*2820*/  @!UP0 UIMAD UR4, UR42, UR10, UR6 ;  /* 0x0000000a2a0482a4 */ /* 0x000fe4000f8e0206 */
[----:B------:R-:W-:Y:S02]  /*2830*/  UIMAD UR8, UR20, UR12, UR38 ;  /* 0x0000000c140872a4 */ /* 0x000fe4000f8e0226 */
[----:B------:R-:W-:Y:S01]  /*2840*/  UIMAD UR37, UR4, UR14, UR15 ;  /* 0x0000000e042572a4 */ /* 0x000fe2000f8e020f */
[----:B------:R-:W-:Y:S02]  /*2850*/  @!UP0 UMOV UR6, UR9 ;  /* 0x0000000900068c82 */ /* 0x000fe40008000000 */
[----:B------:R-:W-:-:S12]  /*2860*/  UIMAD UR38, UR6, UR20, UR8 ;  /* 0x00000014062672a4 */ /* 0x000fd8000f8e0208 */
.L_x_41:
[----:B------:R-:W3:Y:S02]  /*2870*/  LDCU UR4, c[0x0][0xb30] ;  /* 0x00016600ff0477ac */ /* 0x000ee40008000800 */
[----:B---3--:R-:W-:-:S09]  /*2880*/  UISETP.NE.AND UP0, UPT, UR4, 0x1, UPT ;  /* 0x000000010400788c */ /* 0x008fd2000bf05270 */
[----:B------:R-:W-:Y:S05]  /*2890*/  BRA.U UP0, `(.L_x_42) ;  /* 0x0000000100447547 */ /* 0x000fea000b800000 */
[----:B------:R-:W3:Y:S01]  /*28a0*/  LDCU.128 UR12, c[0x0][0xb10] ;  /* 0x00016200ff0c77ac */ /* 0x000ee20008000c00 */
[----:B------:R-:W4:Y:S01]  /*28b0*/  LDCU UR16, c[0x0][0xb0c] ;  /* 0x00016180ff1077ac */ /* 0x000f220008000800 */
[----:B------:R-:W1:Y:S01]  /*28c0*/  LDCU UR17, c[0x0][0xb20] ;  /* 0x00016400ff1177ac */ /* 0x000e620008000800 */
[----:B---3--:R-:W-:Y:S02]  /*28d0*/  UIMAD.WIDE.U32 UR10, UR38, UR12, URZ ;  /* 0x0000000c260a72a5 */ /* 0x008fe4000f8e00ff */
[----:B------:R-:W-:Y:S02]  /*28e0*/  UIMAD.WIDE.U32 UR8, UR37, UR15, URZ ;  /* 0x0000000f250872a5 */ /* 0x000fe4000f8e00ff */
[----:B----4-:R-:W-:Y:S02]  /*28f0*/  UISETP.NE.AND UP2, UPT, UR16, 0x1, UPT ;  /* 0x000000011000788c */ /* 0x010fe4000bf45270 */
[----:B------:R-:W-:Y:S01]  /*2900*/  UISETP.NE.AND UP0, UPT, UR14, 0x1, UPT ;  /* 0x000000010e00788c */ /* 0x000fe2000bf05270 */
[----:B------:R-:W-:-:S02]  /*2910*/  UMOV UR6, UR11 ;  /* 0x0000000b00067c82 */ /* 0x000fc40008000000 */
[----:B------:R-:W-:Y:S01]  /*2920*/  UMOV UR4, UR9 ;  /* 0x0000000900047c82 */ /* 0x000fe20008000000 */
[----:B------:R-:W-:Y:S02]  /*2930*/  USHF.R.U32.HI UR6, URZ, UR13, UR6 ;  /* 0x0000000dff067299 */ /* 0x000fe40008011606 */
[----:B-1----:R-:W-:Y:S02]  /*2940*/  USHF.R.U32.HI UR4, URZ, UR17, UR4 ;  /* 0x00000011ff047299 */ /* 0x002fe40008011604 */
[----:B------:R-:W-:Y:S02]  /*2950*/  USEL UR6, UR38, UR6, !UP2 ;  /* 0x0000000626067287 */ /* 0x000fe4000d000000 */
[----:B------:R-:W-:-:S04]  /*2960*/  USEL UR4, UR37, UR4, !UP0 ;  /* 0x0000000425047287 */ /* 0x000fc8000c000000 */
[----:B------:R-:W-:Y:S02]  /*2970*/  UIADD3 UR8, UPT, UPT, UR6, -UR4, URZ ;  /* 0x8000000406087290 */ /* 0x000fe4000fffe0ff */
[----:B------:R-:W-:Y:S02]  /*2980*/  UIADD3 UR4, UPT, UPT, -UR6, UR4, URZ ;  /* 0x0000000406047290 */ /* 0x000fe4000fffe1ff */
[----:B------:R-:W-:Y:S02]  /*2990*/  UIMAD UR37, UR8, UR14, UR37 ;  /* 0x0000000e082572a4 */ /* 0x000fe4000f8e0225 */
[----:B------:R-:W-:-:S12]  /*29a0*/  UIMAD UR38, UR4, UR16, UR38 ;  /* 0x00000010042672a4 */ /* 0x000fd8000f8e0226 */
.L_x_42:
[----:B------:R-:W-:Y:S01]  /*29b0*/  VIADD R11, R11, 0x1 ;  /* 0x000000010b0b7836 */ /* 0x000fe20000000000 */
[----:B------:R-:W-:Y:S01]  /*29c0*/  R2UR UR4, R87 ;  /* 0x00000000570472ca */ /* 0x000fe200000e0000 */
[----:B------:R-:W-:Y:S01]  /*29d0*/  UIADD3 UR30, UPT, UPT, UR38, UR59, URZ ;  /* 0x0000003b261e7290 */ /* 0x000fe2000fffe0ff */
[----:B------:R-:W-:Y:S02]  /*29e0*/  PLOP3.LUT P1, PT, PT, PT, PT, 0x80, 0x8 ;  /* 0x000000000008781c */ /* 0x000fe40003f2f070 */
[----:B------:R-:W-:-:S04]  /*29f0*/  ISETP.NE.AND P0, PT, R11, 0x2, PT ;  /* 0x000000020b00780c */ /* 0x000fc80003f05270 */
[----:B------:R-:W-:Y:S02]  /*2a00*/  SEL R3, RZ, 0x1, P0 ;  /* 0x00000001ff037807 */ /* 0x000fe40000000000 */
[----:B------:R-:W-:Y:S02]  /*2a10*/  SEL R11, R11, RZ, P0 ;  /* 0x000000ff0b0b7207 */ /* 0x000fe40000000000 */
[----:B------:R-:W-:Y:S01]  /*2a20*/  LOP3.LUT R10, R10, R3, RZ, 0x3c, !PT ;  /* 0x000000030a0a7212 */ /* 0x000fe200078e3cff */
[----:B------:R-:W-:Y:S01]  /*2a30*/  UIADD3 UR31, UPT, UPT, UR37, UR4, URZ ;  /* 0x00000004251f7290 */ /* 0x000fe2000fffe0ff */
[----:B------:R-:W-:Y:S11]  /*2a40*/  BRA.U UP1, `(.L_x_43) ;  /* 0xfffffff101587547 */ /* 0x000ff6000b83ffff */
[----:B------:R-:W-:Y:S01]  /*2a50*/  UIADD3 UR7, UPT, UPT, UR7, 0xa0, URZ ;  /* 0x000000a007077890 */ /* 0x000fe2000fffe0ff */
[----:B------:R-:W-:-:S03]  /*2a60*/  SHF.L.U32 R3, R12, 0x1f, RZ ;  /* 0x0000001f0c037819 */ /* 0x000fc600000006ff */
[----:B------:R-:W-:-:S09]  /*2a70*/  ULEA UR4, UR5, UR7, 0x3 ;  /* 0x0000000705047291 */ /* 0x000fd2000f8e18ff */
[----:B------:R-:W3:Y:S02]  /*2a80*/  SYNCS.PHASECHK.TRANS64.TRYWAIT P0, [UR4], R3 ;  /* 0x00000003ff0075a7 */ /* 0x000ee40008001104 */
[----:B---3--:R-:W-:Y:S05]  /*2a90*/  @!P0 BRA `(.L_x_44) ;  /* 0x00000078005c8947 */ /* 0x008fea0003800000 */
.L_x_154:
[----:B------:R-:W-:-:S04]  /*2aa0*/  UIADD3 UR4, UPT, UPT, UR5, 0x1, URZ ;  /* 0x0000000105047890 */ /* 0x000fc8000fffe0ff */
[----:B------:R-:W-:-:S04]  /*2ab0*/  UISETP.NE.AND UP0, UPT, UR4, 0x14, UPT ;  /* 0x000000140400788c */ /* 0x000fc8000bf05270 */
[----:B------:R-:W-:Y:S02]  /*2ac0*/  USEL UR6, URZ, 0x1, UP0 ;  /* 0x00000001ff067887 */ /* 0x000fe40008000000 */
[----:B------:R-:W-:-:S04]  /*2ad0*/  USEL UR4, UR4, URZ, UP0 ;  /* 0x000000ff04047287 */ /* 0x000fc80008000000 */
[----:B------:R-:W-:Y:S01]  /*2ae0*/  ULEA UR5, UR4, UR7, 0x3 ;  /* 0x0000000704057291 */ /* 0x000fe2000f8e18ff */
[----:B------:R-:W-:-:S04]  /*2af0*/  LOP3.LUT R2, R12, UR6, RZ, 0x3c, !PT ;  /* 0x000000060c027c12 */ /* 0x000fc8000f8e3cff */
[----:B-1----:R-:W-:-:S04]  /*2b00*/  SHF.L.U32 R3, R2, 0x1f, RZ ;  /* 0x0000001f02037819 */ /* 0x002fc800000006ff */
[----:B------:R-:W1:Y:S02]  /*2b10*/  SYNCS.PHASECHK.TRANS64.TRYWAIT P0, [UR5], R3 ;  /* 0x00000003ff0075a7 */ /* 0x000e640008001105 */
[----:B-1----:R-:W-:Y:S05]  /*2b20*/  @!P0 BRA `(.L_x_45) ;  /* 0x0000007800508947 */ /* 0x002fea0003800000 */
.L_x_156:
        /* <DEDUP_REMOVED lines=9> */
.L_x_158:
        /* <DEDUP_REMOVED lines=9> */
.L_x_160:
        /* <DEDUP_REMOVED lines=9> */
.L_x_162:
        /* <DEDUP_REMOVED lines=9> */
.L_x_164:
        /* <DEDUP_REMOVED lines=9> */
.L_x_166:
        /* <DEDUP_REMOVED lines=9> */
.L_x_168:
        /* <DEDUP_REMOVED lines=9> */
.L_x_170:
        /* <DEDUP_REMOVED lines=9> */
.L_x_172:
        /* <DEDUP_REMOVED lines=9> */
.L_x_174:
        /* <DEDUP_REMOVED lines=9> */
.L_x_176:
        /* <DEDUP_REMOVED lines=9> */
.L_x_178:
        /* <DEDUP_REMOVED lines=9> */
.L_x_180:
        /* <DEDUP_REMOVED lines=9> */
.L_x_182:
        /* <DEDUP_REMOVED lines=9> */
.L_x_184:
        /* <DEDUP_REMOVED lines=9> */
.L_x_186:
        /* <DEDUP_REMOVED lines=9> */
.L_x_188:
        /* <DEDUP_REMOVED lines=9> */
.L_x_190:
[----:B------:R-:W-:-:S04]  /*34c0*/  UIADD3 UR4, UPT, UPT, UR4, 0x1, URZ ;  /* 0x0000000104047890 */ /* 0x000fc8000fffe0ff */
[----:B------:R-:W-:-:S04]  /*34d0*/  UISETP.NE.AND UP0, UPT, UR4, 0x14, UPT ;  /* 0x000000140400788c */ /* 0x000fc8000bf05270 */
[----:B------:R-:W-:Y:S02]  /*34e0*/  USEL UR5, URZ, 0x1, UP0 ;  /* 0x00000001ff057887 */ /* 0x000fe40008000000 */
[----:B------:R-:W-:-:S04]  /*34f0*/  USEL UR4, UR4, URZ, UP0 ;  /* 0x000000ff04047287 */ /* 0x000fc80008000000 */
[----:B------:R-:W-:Y:S01]  /*3500*/  ULEA UR4, UR4, UR7, 0x3 ;  /* 0x0000000704047291 */ /* 0x000fe2000f8e18ff */
[----:B-1----:R-:W-:-:S04]  /*3510*/  LOP3.LUT R3, R2, UR5, RZ, 0x3c, !PT ;  /* 0x0000000502037c12 */ /* 0x002fc8000f8e3cff */
[----:B------:R-:W-:Y:S01]  /*3520*/  SHF.L.U32 R3, R3, 0x1f, RZ ;  /* 0x0000001f03037819 */ /* 0x000fe200000006ff */
[----:B------:R-:W-:-:S07]  /*3530*/  IMAD.U32 R0, RZ, RZ, UR4 ;  /* 0x00000004ff007e24 */ /* 0x000fce000f8e00ff */
.L_x_63:
[----:B-1----:R1:W3:Y:S02]  /*3540*/  SYNCS.PHASECHK.TRANS64.TRYWAIT P0, [R0+URZ], R3 ;  /* 0x00000003000075a7 */ /* 0x0022e400080011ff */
[----:B---3--:R-:W-:Y:S05]  /*3550*/  @!P0 NANOSLEEP.SYNCS 0x989680 ;  /* 0x009896800000895d */ /* 0x008fea0003900000 */
[----:B------:R-:W3:Y:S02]  /*3560*/  @!P0 SYNCS.PHASECHK.TRANS64 P0, [R0+URZ], R3 ;  /* 0x00000003000085a7 */ /* 0x000ee400080010ff */
[----:B--23--:R-:W-:Y:S05]  /*3570*/  @P0 EXIT ;  /* 0x000000000000094d */ /* 0x00cfea0003800000 */
[----:B------:R-:W-:Y:S05]  /*3580*/  BRA `(.L_x_63) ;  /* 0xfffffffc00ec7947 */ /* 0x000fea000383ffff */
.L_x_23:
[----:B------:R-:W2:Y:S02]  /*3590*/  S2UR UR4, SR_CgaCtaId ;  /* 0x00000000000479c3 */ /* 0x000ea40000008800 */
[----:B--2---:R-:W-:-:S04]  /*35a0*/  UISETP.NE.AND UP0, UPT, UR4, URZ, UPT ;  /* 0x000000ff0400728c */ /* 0x004fc8000bf05270 */
[----:B------:R-:W-:-:S09]  /*35b0*/  UISETP.NE.OR UP0, UPT, UR18, 0x1, UP0 ;  /* 0x000000011200788c */ /* 0x000fd20008705670 */
[----:B------:R-:W-:Y:S05]  /*35c0*/  BRA.U UP0, `(.L_x_64) ;  /* 0x00000005004c7547 */ /* 0x000fea000b800000 */
[----:B------:R-:W2:Y:S01]  /*35d0*/  S2UR UR5, SR_CgaCtaId ;  /* 0x00000000000579c3 */ /* 0x000ea20000008800 */
[----:B------:R-:W-:Y:S01]  /*35e0*/  UMOV UR4, 0x400 ;  /* 0x0000040000047882 */ /* 0x000fe20000000000 */
[----:B------:R-:W-:Y:S01]  /*35f0*/  ISETP.GE.U32.AND P2, PT, R0, 0x8, PT ;  /* 0x000000080000780c */ /* 0x000fe20003f46070 */
[----:B------:R-:W-:Y:S01]  /*3600*/  IMAD.MOV.U32 R12, RZ, RZ, 0x1 ;  /* 0x00000001ff0c7424 */ /* 0x000fe200078e00ff */
[----:B------:R-:W-:Y:S02]  /*3610*/  CS2R R10, SRZ ;  /* 0x00000000000a7805 */ /* 0x000fe4000001ff00 */
[----:B------:R-:W-:Y:S01]  /*3620*/  CS2R R8, SRZ ;  /* 0x0000000000087805 */ /* 0x000fe2000001ff00 */
[----:B--2---:R-:W-:-:S03]  /*3630*/  ULEA UR6, UR5, UR4, 0x18 ;  /* 0x0000000405067291 */ /* 0x004fc6000f8ec0ff */
[----:B------:R-:W-:-:S09]  /*3640*/  UMOV UR5, URZ ;  /* 0x000000ff00057c82 */ /* 0x000fd20008000000 */
.L_x_68:
[----:B------:R-:W-:Y:S02]  /*3650*/  LEA R2, R8, UR6, 0x3 ;  /* 0x0000000608027c11 */ /* 0x000fe4000f8e18ff */
[----:B------:R-:W-:-:S03]  /*3660*/  SHF.L.U32 R5, R9, 0x1f, RZ ;  /* 0x0000001f09057819 */ /* 0x000fc600000006ff */
[----:B------:R-:W-:Y:S01]  /*3670*/  VIADD R4, R2, 0x200 ;  /* 0x0000020002047836 */ /* 0x000fe20000000000 */
[----:B------:R-:W2:Y:S02]  /*3680*/  SYNCS.PHASECHK.TRANS64.TRYWAIT P0, [R2+URZ+0x1f0], R5 ;  /* 0x0001f005020075a7 */ /* 0x000ea400080011ff */
[----:B--2---:R-:W-:Y:S05]  /*3690*/  @!P0 BRA `(.L_x_65) ;  /* 0x0000007400248947 */ /* 0x004fea0003800000 */
.L_x_191:
[----:B------:R-:W-:Y:S01]  /*36a0*/  ULEA UR4, UR5, UR6, 0x3 ;  /* 0x0000000605047291 */ /* 0x000fe2000f8e18ff */
[----:B------:R-:W-:Y:S02]  /*36b0*/  PRMT R4, RZ, 0x654, R4 ;  /* 0x00000654ff047816 */ /* 0x000fe40000000004 */
[----:B--2---:R-:W-:Y:S01]  /*36c0*/  SHF.L.U32 R5, R12, 0x1f, RZ ;  /* 0x0000001f0c057819 */ /* 0x004fe200000006ff */
[----:B------:R-:W-:Y:S01]  /*36d0*/  UIADD3 UR7, UPT, UPT, UR4, 0x190, URZ ;  /* 0x0000019004077890 */ /* 0x000fe2000fffe0ff */
[----:B------:R2:W-:Y:S05]  /*36e0*/  SYNCS.ARRIVE.TRANS64.RED.A1T0 RZ, [R4+URZ], RZ ;  /* 0x000000ff04ff79a7 */ /* 0x0005ea00081004ff */
[----:B------:R-:W-:Y:S01]  /*36f0*/  IMAD.U32 R7, RZ, RZ, UR7 ;  /* 0x00000007ff077e24 */ /* 0x000fe2000f8e00ff */
[----:B------:R-:W3:Y:S04]  /*3700*/  SYNCS.PHASECHK.TRANS64.TRYWAIT P0, [UR4+0x1a0], R5 ;  /* 0x0001a005ff0075a7 */ /* 0x000ee80008001104 */
[----:B------:R-:W-:Y:S01]  /*3710*/  PRMT R6, R0, 0x654, R7 ;  /* 0x0000065400067816 */ /* 0x000fe20000000007 */
[----:B--2---:R-:W-:Y:S01]  /*3720*/  @!P2 IMAD.MOV.U32 R4, RZ, RZ, 0x10 ;  /* 0x00000010ff04a424 */ /* 0x004fe200078e00ff */
[----:B---3--:R-:W-:Y:S06]  /*3730*/  @!P0 BRA `(.L_x_66) ;  /* 0x0000007400108947 */ /* 0x008fec0003800000 */
.L_x_193:
[----:B------:R-:W-:Y:S01]  /*3740*/  ULEA UR8, UR5, UR6, 0x4 ;  /* 0x0000000605087291 */ /* 0x000fe2000f8e20ff */
[----:B------:R-:W-:Y:S01]  /*3750*/  SEL R3, R6, R3, !P2 ;  /* 0x0000000306037207 */ /* 0x000fe20005000000 */
[----:B------:R-:W-:Y:S01]  /*3760*/  UIADD3 UR9, UPT, UPT, UR4, 0x190, URZ ;  /* 0x0000019004097890 */ /* 0x000fe2000fffe0ff */
[----:B--2---:R-:W-:Y:S01]  /*3770*/  LEA R2, R11, UR6, 0x3 ;  /* 0x000000060b027c11 */ /* 0x004fe2000f8e18ff */
[----:B------:R-:W-:Y:S01]  /*3780*/  UIADD3 UR8, UPT, UPT, UR8, 0x220, URZ ;  /* 0x0000022008087890 */ /* 0x000fe2000fffe0ff */
[----:B------:R-:W-:Y:S01]  /*3790*/  SHF.L.U32 R5, R10, 0x1f, RZ ;  /* 0x0000001f0a057819 */ /* 0x000fe200000006ff */
[----:B------:R2:W-:Y:S01]  /*37a0*/  @!P2 SYNCS.ARRIVE.TRANS64.RED RZ, [R3+URZ], R4 ;  /* 0x0000000403ffa9a7 */ /* 0x0005e200080004ff */
[----:B------:R-:W-:Y:S01]  /*37b0*/  UIADD3 UR4, UPT, UPT, UR5, 0x1, URZ ;  /* 0x0000000105047890 */ /* 0x000fe2000fffe0ff */
[----:B------:R-:W-:-:S03]  /*37c0*/  VIADD R8, R8, 0x1 ;  /* 0x0000000108087836 */ /* 0x000fc60000000000 */
[----:B------:R-:W-:Y:S02]  /*37d0*/  UISETP.NE.AND UP0, UPT, UR4, 0x2, UPT ;  /* 0x000000020400788c */ /* 0x000fe4000bf05270 */
[----:B------:R-:W-:Y:S06]  /*37e0*/  UGETNEXTWORKID.BROADCAST [UR8], [UR9] ;  /* 0x00000000080073ca */ /* 0x000fec0008000100 */
[----:B------:R-:W-:Y:S01]  /*37f0*/  USEL UR7, URZ, 0x1, UP0 ;  /* 0x00000001ff077887 */ /* 0x000fe20008000000 */
[----:B------:R-:W-:Y:S01]  /*3800*/  ISETP.NE.AND P0, PT, R8, 0x2, PT ;  /* 0x000000020800780c */ /* 0x000fe20003f05270 */
[----:B------:R-:W-:Y:S01]  /*3810*/  USEL UR5, UR4, URZ, UP0 ;  /* 0x000000ff04057287 */ /* 0x000fe20008000000 */
[----:B------:R-:W3:Y:S03]  /*3820*/  SYNCS.PHASECHK.TRANS64.TRYWAIT P1, [R2+URZ+0x190], R5 ;  /* 0x00019005020075a7 */ /* 0x000ee600080211ff */
[----:B------:R-:W-:Y:S01]  /*3830*/  LOP3.LUT R12, R12, UR7, RZ, 0x3c, !PT ;  /* 0x000000070c0c7c12 */ /* 0x000fe2000f8e3cff */
[----:B--23--:R-:W-:Y:S07]  /*3840*/  @!P1 BRA `(.L_x_67) ;  /* 0x0000007000e49947 */ /* 0x00cfee0003800000 */
.L_x_194:
[C---:B------:R-:W-:Y:S01]  /*3850*/  LEA R4, R11.reuse, UR6, 0x4 ;  /* 0x000000060b047c11 */ /* 0x040fe2000f8e20ff */
[----:B--2---:R-:W-:Y:S01]  /*3860*/  VIADD R2, R2, 0x1a0 ;  /* 0x000001a002027836 */ /* 0x004fe20000000000 */
[----:B------:R-:W-:Y:S01]  /*3870*/  SEL R8, R8, RZ, P0 ;  /* 0x000000ff08087207 */ /* 0x000fe20000000000 */
[----:B------:R-:W-:-:S03]  /*3880*/  VIADD R11, R11, 0x1 ;  /* 0x000000010b0b7836 */ /* 0x000fc60000000000 */
[----:B------:R-:W2:Y:S01]  /*3890*/  LDS.128 R4, [R4+0x220] ;  /* 0x0002200004047984 */ /* 0x000ea20000000c00 */
[----:B------:R-:W-:Y:S02]  /*38a0*/  PRMT R2, RZ, 0x654, R2 ;  /* 0x00000654ff027816 */ /* 0x000fe40000000002 */
[C---:B------:R-:W-:Y:S01]  /*38b0*/  ISETP.NE.AND P1, PT, R11.reuse, 0x2, PT ;  /* 0x000000020b00780c */ /* 0x040fe20003f25270 */
[----:B------:R-:W-:Y:S01]  /*38c0*/  @!PT LDS RZ, [RZ] ;  /* 0x00000000fffff984 */ /* 0x000fe20000000800 */
[----:B------:R-:W-:Y:S01]  /*38d0*/  @!PT LDS RZ, [RZ] ;  /* 0x00000000fffff984 */ /* 0x000fe20000000800 */
[----:B------:R-:W-:Y:S01]  /*38e0*/  @!PT LDS RZ, [RZ] ;  /* 0x00000000fffff984 */ /* 0x000fe20000000800 */
[----:B------:R-:W-:Y:S01]  /*38f0*/  @!PT LDS RZ, [RZ] ;  /* 0x00000000fffff984 */ /* 0x000fe20000000800 */
[----:B------:R3:W-:Y:S06]  /*3900*/  MEMBAR.ALL.CTA ;  /* 0x0000000000007992 */ /* 0x0007ec0000008000 */
[----:B---3--:R-:W3:Y:S01]  /*3910*/  FENCE.VIEW.ASYNC.S ;  /* 0x00000000000073c6 */ /* 0x008ee20000000000 */
[----:B------:R-:W-:Y:S01]  /*3920*/  SEL R11, R11, RZ, P1 ;  /* 0x000000ff0b0b7207 */ /* 0x000fe20000800000 */
[----:B---3--:R3:W-:Y:S01]  /*3930*/  SYNCS.ARRIVE.TRANS64.RED.A1T0 RZ, [R2+URZ], RZ ;  /* 0x000000ff02ff79a7 */ /* 0x0087e200081004ff */
[----:B--2---:R-:W-:-:S02]  /*3940*/  LOP3.LUT P3, RZ, R6, 0x1, RZ, 0xc0, !PT ;  /* 0x0000000106ff7812 */ /* 0x004fc4000786c0ff */
[----:B------:R-:W-:-:S04]  /*3950*/  SEL R5, RZ, 0x1, P1 ;  /* 0x00000001ff057807 */ /* 0x000fc80000800000 */
[----:B------:R-:W-:Y:S02]  /*3960*/  LOP3.LUT R10, R10, R5, RZ, 0x3c, !PT ;  /* 0x000000050a0a7212 */ /* 0x000fe400078e3cff */
[----:B---3--:R-:W-:-:S04]  /*3970*/  SEL R2, RZ, 0x1, P0 ;  /* 0x00000001ff027807 */ /* 0x008fc80000000000 */
[----:B------:R-:W-:Y:S01]  /*3980*/  LOP3.LUT R9, R9, R2, RZ, 0x3c, !PT ;  /* 0x0000000209097212 */ /* 0x000fe200078e3cff */
[----:B------:R-:W-:Y:S06]  /*3990*/  @P3 BRA `(.L_x_68) ;  /* 0xfffffffc002c3947 */ /* 0x000fec000383ffff */
[----:B------:R-:W-:Y:S01]  /*39a0*/  ULEA UR4, UR5, UR6, 0x3 ;  /* 0x0000000605047291 */ /* 0x000fe2000f8e18ff */
[----:B------:R-:W-:-:S08]  /*39b0*/  SHF.L.U32 R3, R12, 0x1f, RZ ;  /* 0x0000001f0c037819 */ /* 0x000fd000000006ff */
[----:B------:R-:W2:Y:S02]  /*39c0*/  SYNCS.PHASECHK.TRANS64 P0, [UR4+0x1a0], R3 ;  /* 0x0001a003ff0075a7 */ /* 0x000ea40008001004 */
[----:B--2---:R-:W-:Y:S05]  /*39d0*/  @P0 BRA `(.L_x_69) ;  /* 0x0000000000080947 */ /* 0x004fea0003800000 */
[----:B------:R-:W2:Y:S02]  /*39e0*/  SYNCS.PHASECHK.TRANS64.TRYWAIT P0, [UR4+0x1a0], R3 ;  /* 0x0001a003ff0075a7 */ /* 0x000ea40008001104 */
[----:B--2---:R-:W-:Y:S05]  /*39f0*/  @!P0 BRA `(.L_x_70) ;  /* 0x00000070008c8947 */ /* 0x004fea0003800000 */
.L_x_69:
[----:B------:R-:W-:-:S04]  /*3a00*/  UIADD3 UR7, UPT, UPT, UR5, 0x1, URZ ;  /* 0x0000000105077890 */ /* 0x000fc8000fffe0ff */
[----:B------:R-:W-:-:S04]  /*3a10*/  UISETP.NE.AND UP0, UPT, UR7, 0x2, UPT ;  /* 0x000000020700788c */ /* 0x000fc8000bf05270 */
[----:B------:R-:W-:Y:S02]  /*3a20*/  USEL UR8, URZ, 0x1, UP0 ;  /* 0x00000001ff087887 */ /* 0x000fe40008000000 */
[----:B------:R-:W-:-:S04]  /*3a30*/  USEL UR7, UR7, URZ, UP0 ;  /* 0x000000ff07077287 */ /* 0x000fc80008000000 */
[----:B------:R-:W-:Y:S01]  /*3a40*/  ULEA UR7, UR7, UR6, 0x3 ;  /* 0x0000000607077291 */ /* 0x000fe2000f8e18ff */
[----:B--2---:R-:W-:-:S04]  /*3a50*/  LOP3.LUT R3, R12, UR8, RZ, 0x3c, !PT ;  /* 0x000000080c037c12 */ /* 0x004fc8000f8e3cff */
[----:B------:R-:W-:-:S04]  /*3a60*/  SHF.L.U32 R0, R3, 0x1f, RZ ;  /* 0x0000001f03007819 */ /* 0x000fc800000006ff */
[----:B------:R-:W2:Y:S02]  /*3a70*/  SYNCS.PHASECHK.TRANS64 P0, [UR7+0x1a0], R0 ;  /* 0x0001a000ff0075a7 */ /* 0x000ea40008001007 */
[----:B-12---:R-:W-:Y:S05]  /*3a80*/  @P0 EXIT ;  /* 0x000000000000094d */ /* 0x006fea0003800000 */
[----:B------:R-:W-:Y:S02]  /*3a90*/  SHF.L.U32 R3, R3, 0x1f, RZ ;  /* 0x0000001f03037819 */ /* 0x000fe400000006ff */
[----:B------:R-:W-:-:S07]  /*3aa0*/  MOV R0, UR7 ;  /* 0x0000000700007c02 */ /* 0x000fce0008000f00 */
.L_x_71:
[----:B-1----:R1:W2:Y:S02]  /*3ab0*/  SYNCS.PHASECHK.TRANS64.TRYWAIT P0, [R0+URZ+0x1a0], R3 ;  /* 0x0001a003000075a7 */ /* 0x0022a400080011ff */
[----:B--2---:R-:W-:Y:S05]  /*3ac0*/  @!P0 NANOSLEEP.SYNCS 0x989680 ;  /* 0x009896800000895d */ /* 0x004fea0003900000 */
[----:B------:R-:W2:Y:S02]  /*3ad0*/  @!P0 SYNCS.PHASECHK.TRANS64 P0, [R0+URZ+0x1a0], R3 ;  /* 0x0001a003000085a7 */ /* 0x000ea400080010ff */
[----:B--2---:R-:W-:Y:S05]  /*3ae0*/  @P0 EXIT ;  /* 0x000000000000094d */ /* 0x004fea0003800000 */
[----:B------:R-:W-:Y:S05]  /*3af0*/  BRA `(.L_x_71) ;  /* 0xfffffffc00ec7947 */ /* 0x000fea000383ffff */
.L_x_64:
[----:B------:R-:W-:Y:S05]  /*3b00*/  BRA.U UP5, `(.L_x_72) ;  /* 0x0000000d05847547 */ /* 0x000fea000b800000 */
[----:B------:R-:W2:Y:S01]  /*3b10*/  S2UR UR7, SR_CgaCtaId ;  /* 0x00000000000779c3 */ /* 0x000ea20000008800 */
[----:B------:R-:W-:Y:S01]  /*3b20*/  UMOV UR4, 0x40 ;  /* 0x0000004000047882 */ /* 0x000fe20000000000 */
[----:B------:R-:W-:Y:S01]  /*3b30*/  NOP ;  /* 0x0000000000007918 */ /* 0x000fe20000000000 */
[----:B------:R-:W-:Y:S01]  /*3b40*/  UMOV UR6, 0x400 ;  /* 0x0000040000067882 */ /* 0x000fe20000000000 */
[----:B--2---:R-:W-:Y:S02]  /*3b50*/  ULEA UR5, UR7, UR4, 0x18 ;  /* 0x0000000407057291 */ /* 0x004fe4000f8ec0ff */
[----:B------:R-:W-:-:S07]  /*3b60*/  ULEA UR6, UR7, UR6, 0x18 ;  /* 0x0000000607067291 */ /* 0x000fce000f8ec0ff */
[----:B------:R-:W2:Y:S02]  /*3b70*/  LDS.U8 R0, [UR5+0x1c] ;  /* 0x00001c05ff007984 */ /* 0x000ea40008000000 */
[----:B--2---:R-:W-:-:S13]  /*3b80*/  ISETP.NE.AND P0, PT, R0, RZ, PT ;  /* 0x000000ff0000720c */ /* 0x004fda0003f05270 */
[----:B------:R-:W-:Y:S05]  /*3b90*/  @P0 BRA `(.L_x_73) ;  /* 0x0000000000580947 */ /* 0x000fea0003800000 */
[----:B------:R-:W-:-:S13]  /*3ba0*/  ELECT P0, URZ, PT ;  /* 0x0000000000ff782f */ /* 0x000fda0003800000 */
[----:B------:R-:W-:Y:S05]  /*3bb0*/  @!P0 BRA `(.L_x_74) ;  /* 0x0000000000608947 */ /* 0x000fea0003800000 */
[----:B------:R-:W-:Y:S01]  /*3bc0*/  UMOV UR4, 0x10 ;  /* 0x0000001000047882 */ /* 0x000fe20000000000 */
[----:B------:R-:W-:Y:S01]  /*3bd0*/  HFMA2 R0, -RZ, RZ, 0, 5.9604644775390625e-08 ;  /* 0x00000001ff007431 */ /* 0x000fe200000001ff */
[----:B------:R-:W-:-:S03]  /*3be0*/  MOV R3, 0xffff ;  /* 0x0000ffff00037802 */ /* 0x000fc60000000f00 */
[----:B------:R-:W-:Y:S04]  /*3bf0*/  DEPBAR.LE SB2, 0x36 ;  /* 0x0000ad800000791a */ /* 0x000fe80000000000 */
[----:B------:R-:W2:Y:S02]  /*3c00*/  UTCATOMSWS.FIND_AND_SET.ALIGN UP0, UR4, UR4 ;  /* 0x00000004000475e3 */ /* 0x000ea40008000800 */
[----:B--2---:R-:W-:Y:S01]  /*3c10*/  MOV R4, UR4 ;  /* 0x0000000400047c02 */ /* 0x004fe20008000f00 */
[----:B------:R-:W-:Y:S06]  /*3c20*/  BRA.U UP0, `(.L_x_75) ;  /* 0x0000000100187547 */ /* 0x000fec000b800000 */
.L_x_76:
[----:B------:R-:W-:Y:S05]  /*3c30*/  NANOSLEEP 0x64 ;  /* 0x000000640000795d */ /* 0x000fea0003800000 */
[----:B------:R-:W-:-:S05]  /*3c40*/  UMOV UR4, 0x10 ;  /* 0x0000001000047882 */ /* 0x000fca0000000000 */
[----:B------:R-:W-:Y:S04]  /*3c50*/  DEPBAR.LE SB2, 0x36 ;  /* 0x0000ad800000791a */ /* 0x000fe80000000000 */
[----:B------:R-:W2:Y:S02]  /*3c60*/  UTCATOMSWS.FIND_AND_SET.ALIGN UP0, UR4, UR4 ;  /* 0x00000004000475e3 */ /* 0x000ea40008000800 */
[----:B--2---:R-:W-:Y:S01]  /*3c70*/  MOV R4, UR4 ;  /* 0x0000000400047c02 */ /* 0x004fe20008000f00 */
[----:B------:R-:W-:Y:S05]  /*3c80*/  BRA.U !UP0, `(.L_x_76) ;  /* 0xfffffffd08e87547 */ /* 0x000fea000b83ffff */
.L_x_75:
[-C--:B------:R-:W-:Y:S02]  /*3c90*/  SHF.L.U32 R3, R3, R4.reuse, RZ ;  /* 0x0000000403037219 */ /* 0x080fe400000006ff */
[----:B------:R-:W-:Y:S01]  /*3ca0*/  SHF.L.U32 R0, R0, R4, RZ ;  /* 0x0000000400007219 */ /* 0x000fe200000006ff */
[----:B------:R-:W-:Y:S02]  /*3cb0*/  IMAD.SHL.U32 R4, R4, 0x20, RZ ;  /* 0x0000002004047824 */ /* 0x000fe400078e00ff */
[----:B------:R2:W-:Y:S04]  /*3cc0*/  ATOMS.OR RZ, [UR5+0x14], R3 ;  /* 0x00001403ffff798c */ /* 0x0005e8000b000005 */
[----:B------:R2:W-:Y:S04]  /*3cd0*/  ATOMS.OR RZ, [UR5+0x18], R0 ;  /* 0x00001800ffff798c */ /* 0x0005e8000b000005 */
[----:B------:R2:W-:Y:S01]  /*3ce0*/  STS [UR6+0x240], R4 ;  /* 0x00024004ff007988 */ /* 0x0005e20008000806 */
[----:B------:R-:W-:Y:S05]  /*3cf0*/  BRA `(.L_x_74) ;  /* 0x0000000000107947 */ /* 0x000fea0003800000 */
.L_x_73:
[----:B------:R-:W-:Y:S02]  /*3d00*/  MOV R0, 0xffffffff ;  /* 0xffffffff00007802 */ /* 0x000fe40000000f00 */
[----:B------:R-:W-:-:S03]  /*3d10*/  MOV R4, 0x3d40 ;  /* 0x00003d4000047802 */ /* 0x000fc60000000f00 */
[----:B------:R2:W-:Y:S04]  /*3d20*/  STS [UR6+0x240], R0 ;  /* 0x00024000ff007988 */ /* 0x0005e80008000806 */
[----:B-12--5:R-:W-:Y:S05]  /*3d30*/  CALL.REL.NOINC `($__internal_1_$__cuda_sm10x_tcgen05_guardrail_trap_phase_invalid_during_alloc) ;  /* 0x0000007400d07944 */ /* 0x026fea0003c00000 */
.L_x_74:
[----:B------:R-:W-:Y:S05]  /*3d40*/  WARPSYNC.ALL ;  /* 0x0000000000007948 */ /* 0x000fea0003800000 */
[----:B------:R-:W3:Y:S01]  /*3d50*/  S2UR UR4, SR_CgaCtaId ;  /* 0x00000000000479c3 */ /* 0x000ee20000008800 */
[----:B------:R-:W-:Y:S01]  /*3d60*/  UMOV UR13, 0x400 ;  /* 0x00000400000d7882 */ /* 0x000fe20000000000 */
[----:B------:R-:W-:-:S06]  /*3d70*/  NOP ;  /* 0x0000000000007918 */ /* 0x000fcc0000000000 */
[----:B------:R-:W-:Y:S06]  /*3d80*/  BAR.ARV 0x6, 0xa0 ;  /* 0x0182800000007b1d */ /* 0x000fec0000002000 */
[----:B------:R-:W4:Y:S01]  /*3d90*/  LDCU UR5, c[0x0][0x38c] ;  /* 0x00007180ff0577ac */ /* 0x000f220008000800 */
[----:B------:R-:W-:Y:S01]  /*3da0*/  LOP3.LUT R2, R2, 0xffff, RZ, 0xc0, !PT ;  /* 0x0000ffff02027812 */ /* 0x000fe200078ec0ff */
[----:B------:R-:W-:Y:S01]  /*3db0*/  IMAD.MOV.U32 R11, RZ, RZ, 0x1 ;  /* 0x00000001ff0b7424 */ /* 0x000fe200078e00ff */
[----:B------:R-:W-:Y:S01]  /*3dc0*/  CS2R R8, SRZ ;  /* 0x0000000000087805 */ /* 0x000fe2000001ff00 */
[----:B------:R-:W1:Y:S01]  /*3dd0*/  LDCU UR8, c[0x0][0x38c] ;  /* 0x00007180ff0877ac */ /* 0x000e620008000800 */
[----:B------:R-:W-:Y:S01]  /*3de0*/  R2UR UR15, R2 ;  /* 0x00000000020f72ca */ /* 0x000fe200000e0000 */
[----:B------:R-:W-:Y:S01]  /*3df0*/  IMAD.MOV.U32 R10, RZ, RZ, RZ ;  /* 0x000000ffff0a7224 */ /* 0x000fe200078e00ff */
[----:B------:R-:W-:Y:S01]  /*3e00*/  UMOV UR18, URZ ;  /* 0x000000ff00127c82 */ /* 0x000fe20008000000 */
[----:B------:R-:W-:Y:S01]  /*3e10*/  UMOV UR10, URZ ;  /* 0x000000ff000a7c82 */ /* 0x000fe20008000000 */
[----:B---3--:R-:W-:Y:S01]  /*3e20*/  ULEA UR13, UR4, UR13, 0x18 ;  /* 0x0000000d040d7291 */ /* 0x008fe2000f8ec0ff */
[----:B------:R-:W-:Y:S01]  /*3e30*/  UMOV UR20, 0x0 ;  /* 0x0000000000147882 */ /* 0x000fe20000000000 */
[----:B------:R-:W-:-:S02]  /*3e40*/  UMOV UR21, 0x4400490 ;  /* 0x0440049000157882 */ /* 0x000fc40000000000 */
[----:B------:R-:W-:Y:S02]  /*3e50*/  UIADD3 UR6, UPT, UPT, UR13, 0x6600, URZ ;  /* 0x000066000d067890 */ /* 0x000fe4000fffe0ff */
[----:B------:R-:W-:Y:S02]  /*3e60*/  UIADD3 UR7, UPT, UPT, UR13, 0x10600, URZ ;  /* 0x000106000d077890 */ /* 0x000fe4000fffe0ff */
[----:B----4-:R-:W-:Y:S01]  /*3e70*/  UIADD3 UR5, UPT, UPT, UR5, 0x1f, URZ ;  /* 0x0000001f05057890 */ /* 0x010fe2000fffe0ff */
[----:B--2---:R-:W2:Y:S01]  /*3e80*/  LDS R0, [UR13+0x240] ;  /* 0x0002400dff007984 */ /* 0x004ea20008000800 */
[----:B------:R-:W-:Y:S02]  /*3e90*/  USHF.R.U32.HI UR6, URZ, 0x4, UR6 ;  /* 0x00000004ff067899 */ /* 0x000fe40008011606 */
[----:B------:R-:W-:Y:S02]  /*3ea0*/  USHF.R.S32.HI UR4, URZ, 0x1f, UR5 ;  /* 0x0000001fff047899 */ /* 0x000fe40008011405 */
[----:B------:R-:W-:-:S02]  /*3eb0*/  ULOP3.LUT UR6, UR6, 0x3fff, URZ, 0xc0, !UPT ;  /* 0x00003fff06067892 */ /* 0x000fc4000f8ec0ff */
[----:B------:R-:W-:Y:S02]  /*3ec0*/  ULEA.HI UR4, UR4, UR5, URZ, 0x5 ;  /* 0x0000000504047291 */ /* 0x000fe4000f8f28ff */
[----:B------:R-:W-:Y:S02]  /*3ed0*/  USHF.R.U32.HI UR5, URZ, 0x4, UR7 ;  /* 0x00000004ff057899 */ /* 0x000fe40008011607 */
[----:B------:R-:W-:Y:S02]  /*3ee0*/  USHF.R.S32.HI UR22, URZ, 0x5, UR4 ;  /* 0x00000005ff167899 */ /* 0x000fe40008011404 */
[----:B------:R-:W-:Y:S02]  /*3ef0*/  ULOP3.LUT UR5, UR5, 0x3fff, URZ, 0xc0, !UPT ;  /* 0x00003fff05057892 */ /* 0x000fe4000f8ec0ff */
[----:B------:R-:W-:Y:S02]  /*3f00*/  UISETP.LT.AND UP0, UPT, UR22, 0x1, UPT ;  /* 0x000000011600788c */ /* 0x000fe4000bf01270 */
[----:B------:R-:W-:-:S02]  /*3f10*/  ULOP3.LUT UR16, UR6, 0x10000, URZ, 0xfc, !UPT ;  /* 0x0001000006107892 */ /* 0x000fc4000f8efcff */
[----:B------:R-:W-:Y:S02]  /*3f20*/  USEL UR23, UR22, 0x1, !UP0 ;  /* 0x0000000116177887 */ /* 0x000fe4000c000000 */
[----:B------:R-:W-:Y:S02]  /*3f30*/  ULOP3.LUT UR17, UR5, 0x10000, URZ, 0xfc, !UPT ;  /* 0x0001000005117892 */ /* 0x000fe4000f8efcff */
[----:B------:R-:W-:Y:S02]  /*3f40*/  UIADD3 UR23, UPT, UPT, -UR23, URZ, URZ ;  /* 0x000000ff17177290 */ /* 0x000fe4000fffe1ff */
[----:B-1----:R-:W-:Y:S01]  /*3f50*/  UISETP.GE.AND UP4, UPT, UR8, 0x1, UPT ;  /* 0x000000010800788c */ /* 0x002fe2000bf86270 */
[----:B--2---:R-:W-:-:S15]  /*3f60*/  R2UR UR24, R0 ;  /* 0x00000000001872ca */ /* 0x004fde00000e0000 */
.L_x_83:
[----:B------:R-:W-:Y:S02]  /*3f70*/  LEA R0, R10, UR13, 0x3 ;  /* 0x0000000d0a007c11 */ /* 0x000fe4000f8e18ff */
[----:B------:R-:W-:Y:S02]  /*3f80*/  SHF.L.U32 R5, R9, 0x1f, RZ ;  /* 0x0000001f09057819 */ /* 0x000fe400000006ff */
[----:B------:R-:W-:Y:S01]  /*3f90*/  PLOP3.LUT P0, PT, PT, PT, UP4, 0x80, 0x8 ;  /* 0x000000000008781c */ /* 0x000fe20003f0f048 */
[----:B------:R-:W-:Y:S01]  /*3fa0*/  VIADD R3, R0, 0x1a0 ;  /* 0x000001a000037836 */ /* 0x000fe20000000000 */
[----:B-1----:R-:W1:Y:S02]  /*3fb0*/  SYNCS.PHASECHK.TRANS64.TRYWAIT P1, [R0+URZ+0x190], R5 ;  /* 0x00019005000075a7 */ /* 0x002e6400080211ff */
[----:B-1-3--:R-:W-:Y:S09]  /*3fc0*/  @!P1 BRA `(.L_x_77) ;  /* 0x0000006c00309947 */ /* 0x00aff20003800000 */
.L_x_196:
[----:B------:R-:W-:Y:S01]  /*3fd0*/  LEA R4, R10, UR13, 0x4 ;  /* 0x0000000d0a047c11 */ /* 0x000fe2000f8e20ff */
[----:B------:R-:W-:Y:S01]  /*3fe0*/  @UP4 ULEA UR4, UR10, UR13, 0x3 ;  /* 0x0000000d0a044291 */ /* 0x000fe2000f8e18ff */
[----:B------:R-:W-:Y:S01]  /*3ff0*/  PLOP3.LUT P2, PT, PT, PT, PT, 0x80, 0x8 ;  /* 0x000000000008781c */ /* 0x000fe20003f4f070 */
[----:B------:R-:W-:Y:S01]  /*4000*/  ULEA UR19, UR18, UR13, 0x3 ;  /* 0x0000000d12137291 */ /* 0x000fe2000f8e18ff */
[----:B------:R-:W-:Y:S02]  /*4010*/  PRMT R3, RZ, 0x654, R3 ;  /* 0x00000654ff037816 */ /* 0x000fe40000000003 */
[----:B-1----:R-:W1:Y:S01]  /*4020*/  LDS.128 R4, [R4+0x220] ;  /* 0x0002200004047984 */ /* 0x002e620000000c00 */
[----:B------:R-:W-:Y:S02]  /*4030*/  @P0 SHF.L.U32 R2, R8, 0x1f, RZ ;  /* 0x0000001f08020819 */ /* 0x000fe400000006ff */
[----:B------:R-:W-:Y:S01]  /*4040*/  SHF.L.U32 R0, R11, 0x1f, RZ ;  /* 0x0000001f0b007819 */ /* 0x000fe200000006ff */
[----:B------:R-:W-:Y:S01]  /*4050*/  @!PT LDS RZ, [RZ] ;  /* 0x00000000fffff984 */ /* 0x000fe20000000800 */
[----:B------:R-:W-:Y:S01]  /*4060*/  @!PT LDS RZ, [RZ] ;  /* 0x00000000fffff984 */ /* 0x000fe20000000800 */
[----:B------:R-:W-:Y:S01]  /*4070*/  @!PT LDS RZ, [RZ] ;  /* 0x00000000fffff984 */ /* 0x000fe20000000800 */
[----:B------:R-:W-:Y:S01]  /*4080*/  @!PT LDS RZ, [RZ] ;  /* 0x00000000fffff984 */ /* 0x000fe20000000800 */
[----:B------:R2:W-:Y:S06]  /*4090*/  MEMBAR.ALL.CTA ;  /* 0x0000000000007992 */ /* 0x0005ec0000008000 */
[----:B--2---:R-:W2:Y:S02]  /*40a0*/  FENCE.VIEW.ASYNC.S ;  /* 0x00000000000073c6 */ /* 0x004ea40000000000 */
[----:B--2---:R2:W-:Y:S01]  /*40b0*/  SYNCS.ARRIVE.TRANS64.RED.A1T0 RZ, [R3+URZ], RZ ;  /* 0x000000ff03ff79a7 */ /* 0x0045e200081004ff */
[----:B------:R2:W3:Y:S01]  /*40c0*/  @P0 SYNCS.PHASECHK.TRANS64.TRYWAIT P2, [UR4], R2 ;  /* 0x00000002ff0005a7 */ /* 0x0004e20008041104 */
[----:B-1----:R-:W-:Y:S01]  /*40d0*/  LOP3.LUT P1, RZ, R6, 0x1, RZ, 0xc0, !PT ;  /* 0x0000000106ff7812 */ /* 0x002fe2000782c0ff */
[----:B------:R-:W1:Y:S02]  /*40e0*/  SYNCS.PHASECHK.TRANS64.TRYWAIT P0, [UR19+0x1d0], R0 ;  /* 0x0001d000ff0075a7 */ /* 0x000e640008001113 */
[----:B-123--:R-:W-:Y:S10]  /*40f0*/  @!P0 BRA `(.L_x_78) ;  /* 0x0000006800f88947 */ /* 0x00eff40003800000 */
.L_x_198:
[----:B------:R-:W-:Y:S01]  /*4100*/  IADD3 R10, PT, PT, R10, 0x1, RZ ;  /* 0x000000010a0a7810 */ /* 0x000fe20007ffe0ff */
[----:B------:R-:W-:Y:S06]  /*4110*/  BRA.U !UP4, `(.L_x_79) ;  /* 0x000000010ca07547 */ /* 0x000fec000b800000 */
[----:B------:R-:W-:Y:S02]  /*4120*/  ULEA.HI UR4, UR18, UR18, URZ, 0x1 ;  /* 0x0000001212047291 */ /* 0x000fe4000f8f08ff */
[----:B------:R-:W-:Y:S02]  /*4130*/  UPLOP3.LUT UP2, UPT, UPT, UPT, UPT, 0x40, 0x4 ;  /* 0x000000000004789c */ /* 0x000fe40003f4e870 */
[----:B------:R-:W-:Y:S02]  /*4140*/  USHF.L.U32 UR5, UR4, 0x7, URZ ;  /* 0x0000000704057899 */ /* 0x000fe400080006ff */
[----:B------:R-:W-:Y:S02]  /*4150*/  ULOP3.LUT UR14, UR4, 0xffe, URZ, 0xc0, !UPT ;  /* 0x00000ffe040e7892 */ /* 0x000fe4000f8ec0ff */
[----:B------:R-:W-:Y:S02]  /*4160*/  ULOP3.LUT UR4, UR5, 0xffffff00, URZ, 0xc0, !UPT ;  /* 0xffffff0005047892 */ /* 0x000fe4000f8ec0ff */
[----:B------:R-:W-:-:S02]  /*4170*/  UIADD3 UR14, UPT, UPT, -UR14, UR18, URZ ;  /* 0x000000120e0e7290 */ /* 0x000fc4000fffe1ff */
[----:B------:R-:W-:Y:S01]  /*4180*/  UIADD3 UR4, UPT, UPT, UR24, UR4, URZ ;  /* 0x0000000418047290 */ /* 0x000fe2000fffe0ff */
[----:B------:R-:W-:Y:S01]  /*4190*/  UMOV UR12, UR23 ;  /* 0x00000017000c7c82 */ /* 0x000fe20008000000 */
[----:B------:R-:W-:Y:S02]  /*41a0*/  UMOV UR11, UR22 ;  /* 0x00000016000b7c82 */ /* 0x000fe40008000000 */
[----:B------:R-:W-:Y:S01]  /*41b0*/  ULEA UR14, UR14, UR4, 0x14 ;  /* 0x000000040e0e7291 */ /* 0x000fe2000f8ea0ff */
[----:B------:R-:W-:-:S11]  /*41c0*/  UMOV UR5, UR10 ;  /* 0x0000000a00057c82 */ /* 0x000fd60008000000 */
.L_x_82:
[----:B------:R-:W-:Y:S02]  /*41d0*/  UIADD3 UR12, UPT, UPT, UR12, 0x1, URZ ;  /* 0x000000010c0c7890 */ /* 0x000fe4000fffe0ff */
[----:B--2---:R-:W-:Y:S02]  /*41e0*/  ULEA UR6, UR5, UR13, 0x3 ;  /* 0x0000000d05067291 */ /* 0x004fe4000f8e18ff */
[----:B------:R-:W-:Y:S01]  /*41f0*/  UISETP.NE.AND UP3, UPT, UR12, URZ, UPT ;  /* 0x000000ff0c00728c */ /* 0x000fe2000bf65270 */
[----:B---3--:R-:W-:Y:S10]  /*4200*/  @P2 BRA `(.L_x_80) ;  /* 0x00000000000c2947 */ /* 0x008ff40003800000 */
[----:B-1----:R-:W-:Y:S04]  /*4210*/  SHF.L.U32 R3, R8, 0x1f, RZ ;  /* 0x0000001f08037819 */ /* 0x002fe800000006ff */
[----:B------:R-:W1:Y:S02]  /*4220*/  SYNCS.PHASECHK.TRANS64.TRYWAIT P0, [UR6], R3 ;  /* 0x00000003ff0075a7 */ /* 0x000e640008001106 */
[----:B-1----:R-:W-:Y:S05]  /*4230*/  @!P0 BRA `(.L_x_81) ;  /* 0x0000006800c08947 */ /* 0x002fea0003800000 */
.L_x_80:
[----:B------:R-:W-:Y:S01]  /*4240*/  UISETP.NE.AND UP0, UPT, UR11, 0x1, UPT ;  /* 0x000000010b00788c */ /* 0x000fe2000bf05270 */
[----:B------:R-:W-:Y:S01]  /*4250*/  PLOP3.LUT P2, PT, PT, PT, PT, 0x80, 0x8 ;  /* 0x000000000008781c */ /* 0x000fe20003f4f070 */
[----:B------:R-:W-:Y:S02]  /*4260*/  UIADD3 UR4, UPT, UPT, UR5, 0x1, URZ ;  /* 0x0000000105047890 */ /* 0x000fe4000fffe0ff */
[----:B------:R-:W-:Y:S02]  /*4270*/  ULEA UR8, UR5, UR17, 0x9 ;  /* 0x0000001105087291 */ /* 0x000fe4000f8e48ff */
[----:B------:R-:W-:Y:S01]  /*4280*/  UISETP.NE.AND UP1, UPT, UR4, 0x14, UPT ;  /* 0x000000140400788c */ /* 0x000fe2000bf25270 */
[----:B------:R-:W-:Y:S01]  /*4290*/  PLOP3.LUT P0, PT, PT, PT, UP0, 0x80, 0x8 ;  /* 0x000000000008781c */ /* 0x000fe20003f0f008 */
[----:B------:R-:W-:Y:S02]  /*42a0*/  UIADD3 UR11, UPT, UPT, UR11, -0x1, URZ ;  /* 0xffffffff0b0b7890 */ /* 0x000fe4000fffe0ff */
[----:B------:R-:W-:Y:S02]  /*42b0*/  USEL UR7, URZ, 0x1, UP1 ;  /* 0x00000001ff077887 */ /* 0x000fe40008800000 */
[----:B------:R-:W-:Y:S01]  /*42c0*/  USEL UR10, UR4, URZ, UP1 ;  /* 0x000000ff040a7287 */ /* 0x000fe20008800000 */
[----:B------:R-:W-:Y:S03]  /*42d0*/  UMOV UR9, 0xc0004010 ;  /* 0xc000401000097882 */ /* 0x000fe60000000000 */
[----:B------:R-:W-:Y:S01]  /*42e0*/  @UP0 ULEA UR4, UR10, UR13, 0x3 ;  /* 0x0000000d0a040291 */ /* 0x000fe2000f8e18ff */
[----:B------:R-:W-:Y:S01]  /*42f0*/  LOP3.LUT R8, R8, UR7, RZ, 0x3c, !PT ;  /* 0x0000000708087c12 */ /* 0x000fe2000f8e3cff */
[----:B------:R-:W-:Y:S03]  /*4300*/  UMOV UR7, 0xc0004010 ;  /* 0xc000401000077882 */ /* 0x000fe60000000000 */
[----:B-1----:R-:W-:Y:S04]  /*4310*/  @P0 SHF.L.U32 R0, R8, 0x1f, RZ ;  /* 0x0000001f08000819 */ /* 0x002fe800000006ff */
[----:B------:R2:W3:Y:S01]  /*4320*/  @P0 SYNCS.PHASECHK.TRANS64.TRYWAIT P2, [UR4], R0 ;  /* 0x00000000ff0005a7 */ /* 0x0004e20008041104 */
[----:B------:R-:W-:Y:S02]  /*4330*/  UIADD3 UR4, UPT, UPT, UR6, 0xa0, URZ ;  /* 0x000000a006047890 */ /* 0x000fe4000fffe0ff */
[----:B------:R-:W-:Y:S03]  /*4340*/  ULEA UR6, UR5, UR16, 0x7 ;  /* 0x0000001005067291 */ /* 0x000fe6000f8e38ff */
[----:B------:R-:W-:Y:S06]  /*4350*/  UMOV UR5, UR10 ;  /* 0x0000000a00057c82 */ /* 0x000fec0008000000 */
[----:B------:R2:W-:Y:S01]  /*4360*/  UTCQMMA gdesc[UR6], gdesc[UR8], tmem[UR14], tmem[UR20], idesc[UR21], UP2 ;  /* 0x00ff1408060075ea */ /* 0x0005e2000900030e */
[----:B------:R-:W-:Y:S01]  /*4370*/  UPLOP3.LUT UP2, UPT, UPT, UPT, UPT, 0x80, 0x8 ;  /* 0x000000000008789c */ /* 0x000fe20003f4f070 */
[----:B------:R2:W-:Y:S01]  /*4380*/  UTCBAR.MULTICAST [UR4], URZ, UR15 ;  /* 0x000000ff040073e9 */ /* 0x0005e2000800080f */
[----:B------:R-:W-:Y:S09]  /*4390*/  BRA.U UP3, `(.L_x_82) ;  /* 0xfffffffd038c7547 */ /* 0x000ff2000b83ffff */
.L_x_79:
[----:B--2---:R-:W-:Y:S01]  /*43a0*/  UIADD3 UR4, UPT, UPT, UR18, 0x1, URZ ;  /* 0x0000000112047890 */ /* 0x004fe2000fffe0ff */
[C---:B------:R-:W-:Y:S01]  /*43b0*/  ISETP.NE.AND P0, PT, R10.reuse, 0x2, PT ;  /* 0x000000020a00780c */ /* 0x040fe20003f05270 */
[----:B------:R-:W-:Y:S02]  /*43c0*/  UIADD3 UR5, UPT, UPT, UR19, 0x1b0, URZ ;  /* 0x000001b013057890 */ /* 0x000fe4000fffe0ff */
[----:B------:R-:W-:Y:S01]  /*43d0*/  UISETP.NE.AND UP0, UPT, UR4, 0x4, UPT ;  /* 0x000000040400788c */ /* 0x000fe2000bf05270 */
[----:B-1----:R-:W-:Y:S02]  /*43e0*/  SEL R0, RZ, 0x1, P0 ;  /* 0x00000001ff007807 */ /* 0x002fe40000000000 */
[----:B------:R-:W-:Y:S01]  /*43f0*/  SEL R10, R10, RZ, P0 ;  /* 0x000000ff0a0a7207 */ /* 0x000fe20000000000 */
[----:B------:R-:W-:Y:S01]  /*4400*/  USEL UR6, URZ, 0x1, UP0 ;  /* 0x00000001ff067887 */ /* 0x000fe20008000000 */
[----:B------:R-:W-:Y:S01]  /*4410*/  LOP3.LUT R9, R9, R0, RZ, 0x3c, !PT ;  /* 0x0000000009097212 */ /* 0x000fe200078e3cff */
[----:B------:R-:W-:Y:S01]  /*4420*/  USEL UR18, UR4, URZ, UP0 ;  /* 0x000000ff04127287 */ /* 0x000fe20008000000 */
[----:B------:R1:W-:Y:S03]  /*4430*/  UTCBAR [UR5], URZ ;  /* 0x000000ff050073e9 */ /* 0x0003e600080000ff */
[----:B------:R-:W-:Y:S01]  /*4440*/  LOP3.LUT R11, R11, UR6, RZ, 0x3c, !PT ;  /* 0x000000060b0b7c12 */ /* 0x000fe2000f8e3cff */
[----:B------:R-:W-:Y:S07]  /*4450*/  @P1 BRA `(.L_x_83) ;  /* 0xfffffff800c41947 */ /* 0x000fee000383ffff */
[----:B------:R-:W2:Y:S01]  /*4460*/  S2UR UR8, SR_CgaCtaId ;  /* 0x00000000000879c3 */ /* 0x000ea20000008800 */
[----:B------:R-:W-:Y:S01]  /*4470*/  ELECT P0, URZ, PT ;  /* 0x0000000000ff782f */ /* 0x000fe20003800000 */
[----:B------:R-:W-:Y:S01]  /*4480*/  IMAD.MOV.U32 R0, RZ, RZ, 0x1 ;  /* 0x00000001ff007424 */ /* 0x000fe200078e00ff */
[----:B------:R-:W-:Y:S01]  /*4490*/  UIADD3 UR13, UPT, UPT, UR13, 0x1d0, URZ ;  /* 0x000001d00d0d7890 */ /* 0x000fe2000fffe0ff */
[----:B------:R-:W-:Y:S01]  /*44a0*/  SHF.L.U32 R3, R11, 0x1f, RZ ;  /* 0x0000001f0b037819 */ /* 0x000fe200000006ff */
[----:B------:R-:W-:-:S03]  /*44b0*/  UMOV UR4, 0x40 ;  /* 0x0000004000047882 */ /* 0x000fc60000000000 */
[----:B------:R-:W-:Y:S01]  /*44c0*/  UVIRTCOUNT.DEALLOC.SMPOOL 0x80 ;  /* 0x000000800000784c */ /* 0x000fe20000000000 */
[----:B--2---:R-:W-:Y:S02]  /*44d0*/  ULEA UR8, UR8, UR4, 0x18 ;  /* 0x0000000408087291 */ /* 0x004fe4000f8ec0ff */
[----:B------:R-:W-:-:S07]  /*44e0*/  ULEA UR4, UR18, UR13, 0x3 ;  /* 0x0000000d12047291 */ /* 0x000fce000f8e18ff */
[----:B------:R2:W-:Y:S02]  /*44f0*/  @P0 STS.U8 [UR8+0x1c], R0 ;  /* 0x00001c00ff000988 */ /* 0x0005e40008000008 */
[----:B------:R-:W4:Y:S02]  /*4500*/  SYNCS.PHASECHK.TRANS64.TRYWAIT P0, [UR4], R3 ;  /* 0x00000003ff0075a7 */ /* 0x000f240008001104 */
[----:B--2-4-:R-:W-:Y:S05]  /*4510*/  @!P0 BRA `(.L_x_84) ;  /* 0x0000006800208947 */ /* 0x014fea0003800000 */
.L_x_201:
[----:B------:R-:W-:-:S04]  /*4520*/  UIADD3 UR4, UPT, UPT, UR18, 0x1, URZ ;  /* 0x0000000112047890 */ /* 0x000fc8000fffe0ff */
[----:B------:R-:W-:-:S04]  /*4530*/  UISETP.NE.AND UP0, UPT, UR4, 0x4, UPT ;  /* 0x000000040400788c */ /* 0x000fc8000bf05270 */
[----:B------:R-:W-:Y:S02]  /*4540*/  USEL UR6, URZ, 0x1, UP0 ;  /* 0x00000001ff067887 */ /* 0x000fe40008000000 */
[----:B------:R-:W-:-:S04]  /*4550*/  USEL UR4, UR4, URZ, UP0 ;  /* 0x000000ff04047287 */ /* 0x000fc80008000000 */
[----:B-1----:R-:W-:Y:S01]  /*4560*/  ULEA UR5, UR4, UR13, 0x3 ;  /* 0x0000000d04057291 */ /* 0x002fe2000f8e18ff */
[----:B------:R-:W-:-:S04]  /*4570*/  LOP3.LUT R2, R11, UR6, RZ, 0x3c, !PT ;  /* 0x000000060b027c12 */ /* 0x000fc8000f8e3cff */
[----:B--2---:R-:W-:-:S04]  /*4580*/  SHF.L.U32 R3, R2, 0x1f, RZ ;  /* 0x0000001f02037819 */ /* 0x004fc800000006ff */
[----:B------:R-:W1:Y:S02]  /*4590*/  SYNCS.PHASECHK.TRANS64.TRYWAIT P0, [UR5], R3 ;  /* 0x00000003ff0075a7 */ /* 0x000e640008001105 */
[----:B-1----:R-:W-:Y:S05]  /*45a0*/  @!P0 BRA `(.L_x_85) ;  /* 0x0000006800148947 */ /* 0x002fea0003800000 */
.L_x_203:
        /* <DEDUP_REMOVED lines=9> */
.L_x_205:
[----:B------:R-:W-:-:S04]  /*4640*/  UIADD3 UR4, UPT, UPT, UR4, 0x1, URZ ;  /* 0x0000000104047890 */ /* 0x000fc8000fffe0ff */
[----:B------:R-:W-:-:S04]  /*4650*/  UISETP.NE.AND UP0, UPT, UR4, 0x4, UPT ;  /* 0x000000040400788c */ /* 0x000fc8000bf05270 */
[----:B------:R-:W-:Y:S02]  /*4660*/  USEL UR5, URZ, 0x1, UP0 ;  /* 0x00000001ff057887 */ /* 0x000fe40008000000 */
[----:B------:R-:W-:-:S04]  /*4670*/  USEL UR4, UR4, URZ, UP0 ;  /* 0x000000ff04047287 */ /* 0x000fc80008000000 */
[----:B------:R-:W-:Y:S01]  /*4680*/  ULEA UR4, UR4, UR13, 0x3 ;  /* 0x0000000d04047291 */ /* 0x000fe2000f8e18ff */
[----:B-1----:R-:W-:-:S04]  /*4690*/  LOP3.LUT R3, R2, UR5, RZ, 0x3c, !PT ;  /* 0x0000000502037c12 */ /* 0x002fc8000f8e3cff */
[----:B------:R-:W-:-:S04]  /*46a0*/  SHF.L.U32 R3, R3, 0x1f, RZ ;  /* 0x0000001f03037819 */ /* 0x000fc800000006ff */
[----:B------:R-:W1:Y:S02]  /*46b0*/  SYNCS.PHASECHK.TRANS64.TRYWAIT P0, [UR4], R3 ;  /* 0x00000003ff0075a7 */ /* 0x000e640008001104 */
[----:B-1----:R-:W-:Y:S05]  /*46c0*/  @!P0 BRA `(.L_x_87) ;  /* 0x0000006400fc8947 */ /* 0x002fea0003800000 */
.L_x_207:
[----:B------:R-:W-:Y:S01]  /*46d0*/  NOP ;  /* 0x0000000000007918 */ /* 0x000fe20000000000 */
[----:B-1----:R-:W1:Y:S01]  /*46e0*/  LDS R0, [UR8+0x14] ;  /* 0x00001408ff007984 */ /* 0x002e620008000800 */
[----:B------:R-:W-:Y:S01]  /*46f0*/  ULOP3.LUT UR4, UR24, 0xffff, URZ, 0xc0, !UPT ;  /* 0x0000ffff18047892 */ /* 0x000fe2000f8ec0ff */
[----:B------:R-:W-:Y:S01]  /*4700*/  UMOV UR5, 0xffff ;  /* 0x0000ffff00057882 */ /* 0x000fe20000000000 */
[----:B------:R-:W-:Y:S02]  /*4710*/  UMOV UR6, 0x1 ;  /* 0x0000000100067882 */ /* 0x000fe40000000000 */
[----:B------:R-:W-:-:S04]  /*4720*/  USHF.R.U32.HI UR4, URZ, 0x5, UR4 ;  /* 0x00000005ff047899 */ /* 0x000fc80008011604 */
[----:B------:R-:W-:Y:S02]  /*4730*/  USHF.L.U32 UR5, UR5, UR4, URZ ;  /* 0x0000000405057299 */ /* 0x000fe400080006ff */
[----:B------:R-:W-:-:S04]  /*4740*/  USHF.L.U32 UR4, UR6, UR4, URZ ;  /* 0x0000000406047299 */ /* 0x000fc800080006ff */
[----:B-1----:R-:W-:-:S04]  /*4750*/  LOP3.LUT R0, R0, UR5, RZ, 0xc0, !PT ;  /* 0x0000000500007c12 */ /* 0x002fc8000f8ec0ff */
[----:B------:R-:W-:-:S13]  /*4760*/  ISETP.NE.AND P0, PT, R0, UR5, PT ;  /* 0x0000000500007c0c */ /* 0x000fda000bf05270 */
[----:B------:R-:W-:Y:S05]  /*4770*/  @P0 BRA `(.L_x_88) ;  /* 0x0000000000580947 */ /* 0x000fea0003800000 */
[----:B------:R-:W1:Y:S02]  /*4780*/  LDS R0, [UR8+0x18] ;  /* 0x00001808ff007984 */ /* 0x000e640008000800 */
[----:B-1----:R-:W-:-:S04]  /*4790*/  LOP3.LUT R0, R0, UR4, RZ, 0xc0, !PT ;  /* 0x0000000400007c12 */ /* 0x002fc8000f8ec0ff */
[----:B------:R-:W-:-:S13]  /*47a0*/  ISETP.NE.AND P0, PT, R0, UR4, PT ;  /* 0x0000000400007c0c */ /* 0x000fda000bf05270 */
[----:B------:R-:W-:Y:S05]  /*47b0*/  @P0 BRA `(.L_x_89) ;  /* 0x00000000003c0947 */ /* 0x000fea0003800000 */
[----:B------:R-:W1:Y:S01]  /*47c0*/  S2R R2, SR_LANEID ;  /* 0x0000000000027919 */ /* 0x000e620000000000 */
[----:B------:R-:W-:Y:S01]  /*47d0*/  ULOP3.LUT UR5, URZ, UR5, URZ, 0x33, !UPT ;  /* 0x00000005ff057292 */ /* 0x000fe2000f8e33ff */
[----:B------:R-:W-:Y:S01]  /*47e0*/  LOP3.LUT R4, RZ, UR4, RZ, 0x33, !PT ;  /* 0x00000004ff047c12 */ /* 0x000fe2000f8e33ff */
[----:B------:R-:W-:Y:S02]  /*47f0*/  VOTEU.ANY UR4, UPT, PT ;  /* 0x0000000000047886 */ /* 0x000fe400038e0100 */
[----:B------:R-:W-:Y:S01]  /*4800*/  UFLO.U32 UR4, UR4 ;  /* 0x00000004000472bd */ /* 0x000fe200080e0000 */
[----:B------:R-:W2:Y:S01]  /*4810*/  REDUX UR6, R4 ;  /* 0x00000000040673c4 */ /* 0x000ea20000000000 */
[----:B------:R-:W-:-:S06]  /*4820*/  IMAD.U32 R0, RZ, RZ, UR5 ;  /* 0x00000005ff007e24 */ /* 0x000fcc000f8e00ff */
[----:B------:R4:W-:Y:S01]  /*4830*/  UTCATOMSWS.AND URZ, UR5 ;  /* 0x0000000500ff79e3 */ /* 0x0009e20008000000 */
[----:B------:R-:W3:Y:S01]  /*4840*/  REDUX UR7, R0 ;  /* 0x00000000000773c4 */ /* 0x000ee20000000000 */
[----:B-1----:R-:W-:Y:S01]  /*4850*/  ISETP.EQ.U32.AND P0, PT, R2, UR4, PT ;  /* 0x0000000402007c0c */ /* 0x002fe2000bf02070 */
[----:B--2---:R-:W-:Y:S01]  /*4860*/  IMAD.U32 R2, RZ, RZ, UR6 ;  /* 0x00000006ff027e24 */ /* 0x004fe2000f8e00ff */
[----:B---3--:R-:W-:-:S11]  /*4870*/  MOV R3, UR7 ;  /* 0x0000000700037c02 */ /* 0x008fd60008000f00 */
[----:B------:R4:W-:Y:S04]  /*4880*/  @P0 ATOMS.AND RZ, [UR8+0x14], R3 ;  /* 0x00001403ffff098c */ /* 0x0009e8000a800008 */
[----:B------:R4:W-:Y:S01]  /*4890*/  @P0 ATOMS.AND RZ, [UR8+0x18], R2 ;  /* 0x00001802ffff098c */ /* 0x0009e2000a800008 */
[----:B------:R-:W-:Y:S05]  /*48a0*/  BRA `(.L_x_90) ;  /* 0x0000000000147947 */ /* 0x000fea0003800000 */
.L_x_89:
[----:B------:R-:W-:Y:S02]  /*48b0*/  MOV R2, 0x48d0 ;  /* 0x000048d000027802 */ /* 0x000fe40000000f00 */
[----:B---3-5:R-:W-:Y:S05]  /*48c0*/  CALL.REL.NOINC `($__internal_0_$__cuda_sm10x_tcgen05_guardrail_trap_col_being_dealloced_not_returned_by_alloc) ;  /* 0x0000006800e07944 */ /* 0x028fea0003c00000 */
[----:B------:R-:W-:Y:S05]  /*48d0*/  BRA `(.L_x_90) ;  /* 0x0000000000087947 */ /* 0x000fea0003800000 */
.L_x_88:
[----:B------:R-:W-:Y:S02]  /*48e0*/  MOV R2, 0x4900 ;  /* 0x0000490000027802 */ /* 0x000fe40000000f00 */
[----:B---3-5:R-:W-:Y:S05]  /*48f0*/  CALL.REL.NOINC `($__internal_2_$__cuda_sm10x_tcgen05_guardrail_trap_unallocated_columns_being_dealloced) ;  /* 0x0000006800ec7944 */ /* 0x028fea0003c00000 */
.L_x_90:
[----:B------:R-:W-:Y:S01]  /*4900*/  NOP ;  /* 0x0000000000007918 */ /* 0x000fe20000000000 */
[----:B----4-:R-:W-:Y:S05]  /*4910*/  EXIT ;  /* 0x000000000000794d */ /* 0x010fea0003800000 */
.L_x_72:
[----:B------:R-:W-:-:S09]  /*4920*/  UISETP.NE.OR UP0, UPT, UR18, 0x3, !UP3 ;  /* 0x000000031200788c */ /* 0x000fd2000df05670 */
[----:B------:R-:W-:Y:S05]  /*4930*/  BRA.U UP0, `(.L_x_91) ;  /* 0x0000001100847547 */ /* 0x000fea000b800000 */
[----:B------:R-:W2:Y:S01]  /*4940*/  LDCU.64 UR4, c[0x0][0x888] ;  /* 0x00011100ff0477ac */ /* 0x000ea20008000a00 */
[----:B------:R-:W3:Y:S01]  /*4950*/  S2UR UR8, SR_CgaCtaId ;  /* 0x00000000000879c3 */ /* 0x000ee20000008800 */
[----:B------:R-:W-:Y:S02]  /*4960*/  HFMA2 R9, -RZ, RZ, 0, 0 ;  /* 0x00000000ff097431 */ /* 0x000fe400000001ff */
[----:B------:R-:W-:Y:S01]  /*4970*/  IMAD.MOV.U32 R11, RZ, RZ, 0x1 ;  /* 0x00000001ff0b7424 */ /* 0x000fe200078e00ff */
[----:B------:R-:W4:Y:S01]  /*4980*/  LDCU UR40, c[0x0][0x370] ;  /* 0x00006e00ff2877ac */ /* 0x000f220008000800 */
[----:B------:R-:W-:Y:S01]  /*4990*/  IMAD.MOV.U32 R10, RZ, RZ, RZ ;  /* 0x000000ffff0a7224 */ /* 0x000fe200078e00ff */
[----:B------:R-:W-:Y:S01]  /*49a0*/  MOV R3, 0x1000 ;  /* 0x0000100000037802 */ /* 0x000fe20000000f00 */
[----:B------:R-:W4:Y:S01]  /*49b0*/  LDCU.128 UR44, c[0x0][0xb10] ;  /* 0x00016200ff2c77ac */ /* 0x000f220008000c00 */
[----:B------:R-:W1:Y:S01]  /*49c0*/  LDC.64 R12, c[0x0][0x348] ;  /* 0x0000d200ff0c7b82 */ /* 0x000e620000000a00 */
[----:B------:R-:W3:Y:S01]  /*49d0*/  LDCU UR37, c[0x0][0x374] ;  /* 0x00006e80ff2577ac */ /* 0x000ee20008000800 */
[----:B------:R-:W3:Y:S01]  /*49e0*/  LDCU.64 UR38, c[0x0][0x890] ;  /* 0x00011200ff2677ac */ /* 0x000ee20008000a00 */
[----:B------:R-:W3:Y:S01]  /*49f0*/  LDCU UR15, c[0x0][0xb0c] ;  /* 0x00016180ff0f77ac */ /* 0x000ee20008000800 */
[----:B--2---:R-:W-:Y:S01]  /*4a00*/  UISETP.NE.U32.AND UP0, UPT, UR4, URZ, UPT ;  /* 0x000000ff0400728c */ /* 0x004fe2000bf05070 */
[----:B------:R-:W2:Y:S01]  /*4a10*/  LDCU UR54, c[0x0][0xb20] ;  /* 0x00016400ff3677ac */ /* 0x000ea20008000800 */
[----:B------:R-:W2:Y:S01]  /*4a20*/  LDCU UR4, c[0x0][0xb30] ;  /* 0x00016600ff0477ac */ /* 0x000ea20008000800 */
[----:B------:R-:W-:Y:S01]  /*4a30*/  UMOV UR21, 0x400 ;  /* 0x0000040000157882 */ /* 0x000fe20000000000 */
[----:B----4-:R-:W-:-:S02]  /*4a40*/  UIMAD.WIDE.U32 UR52, UR40, UR44, URZ ;  /* 0x0000002c283472a5 */ /* 0x010fc4000f8e00ff */
[----:B---3--:R-:W-:Y:S02]  /*4a50*/  UIMAD.WIDE.U32 UR6, UR37, UR47, URZ ;  /* 0x0000002f250672a5 */ /* 0x008fe4000f8e00ff */
[----:B------:R-:W-:Y:S02]  /*4a60*/  ULEA UR21, UR8, UR21, 0x18 ;  /* 0x0000001508157291 */ /* 0x000fe4000f8ec0ff */
[----:B------:R-:W-:Y:S02]  /*4a70*/  UISETP.NE.U32.AND UP6, UPT, UR38, URZ, UPT ;  /* 0x000000ff2600728c */ /* 0x000fe4000bfc5070 */
[----:B------:R-:W-:Y:S02]  /*4a80*/  UIADD3 UR43, UPT, UPT, UR21, 0x158, URZ ;  /* 0x00000158152b7890 */ /* 0x000fe4000fffe0ff */
[----:B------:R-:W-:Y:S02]  /*4a90*/  UIADD3 UR33, UPT, UPT, UR21, 0x140, URZ ;  /* 0x0000014015217890 */ /* 0x000fe4000fffe0ff */
[----:B------:R-:W-:-:S02]  /*4aa0*/  UIADD3 UR25, UPT, UPT, UR21, 0x148, URZ ;  /* 0x0000014815197890 */ /* 0x000fc4000fffe0ff */
[----:B------:R-:W-:Y:S02]  /*4ab0*/  UIADD3 UR17, UPT, UPT, UR21, 0x150, URZ ;  /* 0x0000015015117890 */ /* 0x000fe4000fffe0ff */
[----:B------:R-:W-:Y:S02]  /*4ac0*/  UISETP.NE.AND.EX UP5, UPT, UR5, URZ, UPT, UP0 ;  /* 0x000000ff0500728c */ /* 0x000fe4000bfa5300 */
[----:B------:R-:W-:Y:S01]  /*4ad0*/  UISETP.NE.AND UP0, UPT, UR42, 0x1, UPT ;  /* 0x000000012a00788c */ /* 0x000fe2000bf05270 */
[----:B------:R-:W-:Y:S01]  /*4ae0*/  UMOV UR52, UR53 ;  /* 0x0000003500347c82 */ /* 0x000fe20008000000 */
[----:B------:R-:W-:Y:S01]  /*4af0*/  UMOV UR51, UR7 ;  /* 0x0000000700337c82 */ /* 0x000fe20008000000 */
[----:B------:R-:W-:Y:S02]  /*4b00*/  USEL UR41, URZ, 0x1, UP4 ;  /* 0x00000001ff297887 */ /* 0x000fe4000a000000 */
[----:B------:R-:W-:Y:S02]  /*4b10*/  UISETP.NE.AND UP0, UPT, UR15, 0x1, UPT ;  /* 0x000000010f00788c */ /* 0x000fe4000bf05270 */
[----:B------:R-:W-:-:S02]  /*4b20*/  UPLOP3.LUT UP4, UPT, UPT, UPT, UPT, 0x40, 0x4 ;  /* 0x000000000004789c */ /* 0x000fc40003f8e870 */
[----:B------:R-:W-:Y:S01]  /*4b30*/  UISETP.GE.AND UP2, UPT, UR42, 0x1, UPT ;  /* 0x000000012a00788c */ /* 0x000fe2000bf46270 */
[----:B------:R-:W3:Y:S01]  /*4b40*/  LDCU.64 UR22, c[0x0][0xb28] ;  /* 0x00016500ff1677ac */ /* 0x000ee20008000a00 */
[----:B------:R-:W-:Y:S02]  /*4b50*/  UISETP.NE.AND.EX UP6, UPT, UR39, URZ, UPT, UP6 ;  /* 0x000000ff2700728c */ /* 0x000fe4000bfc5360 */
[----:B------:R-:W-:Y:S02]  /*4b60*/  UPRMT UR43, UR8, 0x654, UR43 ;  /* 0x00000654082b7896 */ /* 0x000fe4000800002b */
[----:B------:R-:W-:Y:S02]  /*4b70*/  UPRMT UR50, UR8, 0x654, UR33 ;  /* 0x0000065408327896 */ /* 0x000fe40008000021 */
[----:B------:R-:W-:Y:S02]  /*4b80*/  UPRMT UR49, UR8, 0x654, UR25 ;  /* 0x0000065408317896 */ /* 0x000fe40008000019 */
[----:B------:R-:W-:-:S02]  /*4b90*/  UPRMT UR48, UR8, 0x654, UR17 ;  /* 0x0000065408307896 */ /* 0x000fc40008000011 */
[----:B------:R-:W-:Y:S02]  /*4ba0*/  USHF.R.U32.HI UR52, URZ, UR45, UR52 ;  /* 0x0000002dff347299 */ /* 0x000fe40008011634 */
[----:B--2---:R-:W-:Y:S02]  /*4bb0*/  USHF.R.U32.HI UR51, URZ, UR54, UR51 ;  /* 0x00000036ff337299 */ /* 0x004fe40008011633 */
[----:B------:R-:W-:Y:S02]  /*4bc0*/  UISETP.NE.AND UP0, UPT, UR46, 0x1, UPT ;  /* 0x000000012e00788c */ /* 0x000fe4000bf05270 */
[----:B-1----:R-:W-:-:S11]  /*4bd0*/  UISETP.NE.AND UP3, UPT, UR4, 0x1, UPT ;  /* 0x000000010400788c */ /* 0x002fd6000bf65270 */
.L_x_102:
[C---:B------:R-:W-:Y:S02]  /*4be0*/  LEA R8, R10.reuse, UR21, 0x3 ;  /* 0x000000150a087c11 */ /* 0x040fe4000f8e18ff */
[----:B------:R-:W-:Y:S02]  /*4bf0*/  SHF.L.U32 R5, R9, 0x1f, RZ ;  /* 0x0000001f09057819 */ /* 0x000fe400000006ff */
[----:B------:R-:W-:Y:S02]  /*4c00*/  LEA R6, R10, UR21, 0x4 ;  /* 0x000000150a067c11 */ /* 0x000fe4000f8e20ff */
[----:B-1----:R-:W1:Y:S02]  /*4c10*/  SYNCS.PHASECHK.TRANS64.TRYWAIT P0, [R8+URZ+0x190], R5 ;  /* 0x00019005080075a7 */ /* 0x002e6400080011ff */
[----:B-1----:R-:W-:Y:S05]  /*4c20*/  @!P0 BRA `(.L_x_92) ;  /* 0x0000006000bc8947 */ /* 0x002fea0003800000 */
.L_x_208:
[----:B-1----:R-:W1:Y:S01]  /*4c30*/  LDS.128 R4, [R6+0x220] ;  /* 0x0002200006047984 */ /* 0x002e620000000c00 */
[----:B------:R-:W-:Y:S01]  /*4c40*/  UISETP.GE.AND UP0, UPT, UR42, 0x1, UPT ;  /* 0x000000012a00788c */ /* 0x000fe2000bf06270 */
[----:B------:R-:W-:Y:S01]  /*4c50*/  @!PT LDS RZ, [RZ] ;  /* 0x00000000fffff984 */ /* 0x000fe20000000800 */
[----:B------:R-:W-:Y:S01]  /*4c60*/  @!PT LDS RZ, [RZ] ;  /* 0x00000000fffff984 */ /* 0x000fe20000000800 */
[----:B------:R-:W-:Y:S01]  /*4c70*/  @!PT LDS RZ, [RZ] ;  /* 0x00000000fffff984 */ /* 0x000fe20000000800 */
[----:B------:R-:W-:Y:S01]  /*4c80*/  @!PT LDS RZ, [RZ] ;  /* 0x00000000fffff984 */ /* 0x000fe20000000800 */
[----:B------:R2:W-:Y:S06]  /*4c90*/  MEMBAR.ALL.CTA ;  /* 0x0000000000007992 */ /* 0x0005ec0000008000 */
[----:B--2---:R-:W2:Y:S01]  /*4ca0*/  FENCE.VIEW.ASYNC.S ;  /* 0x00000000000073c6 */ /* 0x004ea20000000000 */
[----:B-1----:R-:W-:Y:S11]  /*4cb0*/  LOP3.LUT P0, RZ, R6, 0x1, RZ, 0xc0, !PT ;  /* 0x0000000106ff7812 */ /* 0x002ff6000780c0ff */
[----:B------:R-:W-:Y:S02]  /*4cc0*/  @!UPT UIADD3 URZ, UPT, UPT, URZ, URZ, URZ ;  /* 0x000000fffffff290 */ /* 0x000fe4000fffe0ff */
[----:B--2---:R-:W-:Y:S01]  /*4cd0*/  VOTEU.ANY UP2, P0 ;  /* 0x0000000000ff7886 */ /* 0x004fe20000040100 */
[----:B------:R-:W-:Y:S11]  /*4ce0*/  PLOP3.LUT P0, PT, PT, PT, UP2, 0x80, 0x8 ;  /* 0x000000000008781c */ /* 0x000ff60003f0f028 */
[----:B------:R-:W-:Y:S02]  /*4cf0*/  @!UPT UIADD3 URZ, UPT, UPT, URZ, URZ, URZ ;  /* 0x000000fffffff290 */ /* 0x000fe4000fffe0ff */
[----:B------:R-:W-:Y:S02]  /*4d00*/  @P0 SHF.R.U32.HI R0, RZ, 0x10, R5 ;  /* 0x00000010ff000819 */ /* 0x000fe40000011605 */
[----:B------:R-:W-:Y:S02]  /*4d10*/  @P0 MOV R2, R4 ;  /* 0x0000000400020202 */ /* 0x000fe40000000f00 */
[----:B------:R-:W-:Y:S01]  /*4d20*/  @P0 R2UR UR4, R0 ;  /* 0x00000000000402ca */ /* 0x000fe200000e0000 */
[----:B------:R-:W-:Y:S01]  /*4d30*/  VIADD R0, R8, 0x1a0 ;  /* 0x000001a008007836 */ /* 0x000fe20000000000 */
[----:B------:R-:W-:Y:S02]  /*4d40*/  @P0 LOP3.LUT R4, R5, 0xffff, RZ, 0xc0, !PT ;  /* 0x0000ffff05040812 */ /* 0x000fe400078ec0ff */
[----:B------:R-:W-:Y:S02]  /*4d50*/  @P0 R2UR UR6, R2 ;  /* 0x00000000020602ca */ /* 0x000fe400000e0000 */
[----:B------:R-:W-:Y:S02]  /*4d60*/  PRMT R0, RZ, 0x654, R0 ;  /* 0x00000654ff007816 */ /* 0x000fe40000000000 */
[----:B------:R-:W-:Y:S02]  /*4d70*/  @P0 R2UR UR5, R4 ;  /* 0x00000000040502ca */ /* 0x000fe400000e0000 */
[----:B------:R1:W-:Y:S03]  /*4d80*/  SYNCS.ARRIVE.TRANS64.RED.A1T0 RZ, [R0+URZ], RZ ;  /* 0x000000ff00ff79a7 */ /* 0x0003e600081004ff */
[----:B------:R-:W-:Y:S04]  /*4d90*/  @UP2 UMOV UR29, UR4 ;  /* 0x00000004001d2c82 */ /* 0x000fe80008000000 */
[----:B------:R-:W-:Y:S04]  /*4da0*/  @UP2 UMOV UR14, UR6 ;  /* 0x00000006000e2c82 */ /* 0x000fe80008000000 */
[----:B------:R-:W-:Y:S01]  /*4db0*/  @UP2 UMOV UR13, UR5 ;  /* 0x00000005000d2c82 */ /* 0x000fe20008000000 */
[----:B------:R-:W-:Y:S05]  /*4dc0*/  BRA.U !UP0, `(.L_x_93) ;  /* 0x0000000108c07547 */ /* 0x000fea000b800000 */
[----:B------:R-:W-:Y:S02]  /*4dd0*/  UIMAD.WIDE.U32 UR18, UR13, UR47, URZ ;  /* 0x0000002f0d1272a5 */ /* 0x000fe4000f8e00ff */
[----:B------:R-:W-:Y:S02]  /*4de0*/  UP2UR UR16, UPR, URZ, 0x4 ;  /* 0x00000004ff107883 */ /* 0x000fe40008000000 */
[----:B------:R-:W-:Y:S02]  /*4df0*/  UISETP.NE.AND UP2, UPT, UR46, 0x1, UPT ;  /* 0x000000012e00788c */ /* 0x000fe4000bf45270 */
[----:B------:R-:W-:Y:S02]  /*4e00*/  UIMAD.WIDE.U32 UR26, UR14, UR44, URZ ;  /* 0x0000002c0e1a72a5 */ /* 0x000fe4000f8e00ff */
[----:B------:R-:W-:Y:S02]  /*4e10*/  USEL UR4, UR37, UR51, !UP2 ;  /* 0x0000003325047287 */ /* 0x000fe4000d000000 */
[----:B------:R-:W-:Y:S02]  /*4e20*/  UISETP.NE.AND UP0, UPT, UR15, 0x1, UPT ;  /* 0x000000010f00788c */ /* 0x000fe4000bf05270 */
[----:B------:R-:W-:Y:S02]  /*4e30*/  UP2UR UR20, UPR, URZ, 0x2 ;  /* 0x00000002ff147883 */ /* 0x000fe40008000000 */
[----:B------:R-:W-:Y:S02]  /*4e40*/  UISETP.NE.AND UP1, UPT, UR42, 0x1, UPT ;  /* 0x000000012a00788c */ /* 0x000fe4000bf25270 */
[----:B---3--:R-:W-:Y:S02]  /*4e50*/  UIMAD.WIDE.U32 UR8, UR4, UR22, URZ ;  /* 0x00000016040872a5 */ /* 0x008fe4000f8e00ff */
[----:B------:R-:W-:Y:S01]  /*4e60*/  USEL UR7, UR40, UR52, !UP0 ;  /* 0x0000003428077287 */ /* 0x000fe2000c000000 */
[----:B------:R-:W-:Y:S02]  /*4e70*/  UMOV UR5, UR19 ;  /* 0x0000001300057c82 */ /* 0x000fe40008000000 */
[----:B------:R-:W-:Y:S02]  /*4e80*/  USHF.R.U32.HI UR6, URZ, UR54, UR5 ;  /* 0x00000036ff067299 */ /* 0x000fe40008011605 */
[----:B------:R-:W-:Y:S02]  /*4e90*/  UIMAD.WIDE.U32 UR10, UR7, UR22, URZ ;  /* 0x00000016070a72a5 */ /* 0x000fe4000f8e00ff */
[----:B------:R-:W-:Y:S02]  /*4ea0*/  USEL UR6, UR13, UR6, !UP2 ;  /* 0x000000060d067287 */ /* 0x000fe4000d000000 */
[----:B------:R-:W-:Y:S01]  /*4eb0*/  UISETP.NE.AND UP2, UPT, UR16, URZ, UPT ;  /* 0x000000ff1000728c */ /* 0x000fe2000bf45270 */
[----:B------:R-:W-:Y:S02]  /*4ec0*/  UMOV UR5, UR27 ;  /* 0x0000001b00057c82 */ /* 0x000fe40008000000 */
[----:B------:R-:W-:Y:S03]  /*4ed0*/  USHF.R.U32.HI UR12, URZ, UR45, UR5 ;  /* 0x0000002dff0c7299 */ /* 0x000fe60008011605 */
[----:B------:R-:W-:Y:S02]  /*4ee0*/  UMOV UR5, UR9 ;  /* 0x0000000900057c82 */ /* 0x000fe40008000000 */
[----:B------:R-:W-:Y:S03]  /*4ef0*/  @UP1 USHF.R.U32.HI UR4, URZ, UR23, UR5 ;  /* 0x00000017ff041299 */ /* 0x000fe60008011605 */
[----:B------:R-:W-:Y:S01]  /*4f00*/  UMOV UR5, UR11 ;  /* 0x0000000b00057c82 */ /* 0x000fe20008000000 */
[----:B------:R-:W-:Y:S02]  /*4f10*/  UIMAD UR4, UR42, UR4, URZ ;  /* 0x000000042a0472a4 */ /* 0x000fe4000f8e02ff */
[----:B------:R-:W-:Y:S02]  /*4f20*/  @UP1 USHF.R.U32.HI UR7, URZ, UR23, UR5 ;  /* 0x00000017ff071299 */ /* 0x000fe40008011605 */
[----:B------:R-:W-:Y:S02]  /*4f30*/  USEL UR5, UR14, UR12, !UP0 ;  /* 0x0000000c0e057287 */ /* 0x000fe4000c000000 */
[----:B------:R-:W-:Y:S02]  /*4f40*/  UIMAD.WIDE.U32 UR10, UR6, UR22, URZ ;  /* 0x00000016060a72a5 */ /* 0x000fe4000f8e00ff */
[----:B------:R-:W-:Y:S02]  /*4f50*/  UIMAD UR8, UR42, UR7, URZ ;  /* 0x000000072a0872a4 */ /* 0x000fe4000f8e02ff */
[----:B------:R-:W-:Y:S03]  /*4f60*/  UISETP.GE.AND UP0, UPT, UR6, UR4, UPT ;  /* 0x000000040600728c */ /* 0x000fe6000bf06270 */
[----:B------:R-:W-:Y:S01]  /*4f70*/  UMOV UR4, UR11 ;  /* 0x0000000b00047c82 */ /* 0x000fe20008000000 */
[----:B------:R-:W-:Y:S02]  /*4f80*/  UISETP.GE.OR UP0, UPT, UR5, UR8, UP0 ;  /* 0x000000080500728c */ /* 0x000fe40008706670 */
[----:B------:R-:W-:Y:S02]  /*4f90*/  USHF.R.U32.HI UR4, URZ, UR23, UR4 ;  /* 0x00000017ff047299 */ /* 0x000fe40008011604 */
[----:B------:R-:W-:Y:S02]  /*4fa0*/  UIMAD.WIDE.U32 UR8, UR5, UR22, URZ ;  /* 0x00000016050872a5 */ /* 0x000fe4000f8e00ff */
[----:B------:R-:W-:Y:S04]  /*4fb0*/  USEL UR10, UR6, UR4, !UP1 ;  /* 0x00000004060a7287 */ /* 0x000fe8000c800000 */
[----:B------:R-:W-:Y:S01]  /*4fc0*/  UIADD3 UR11, UPT, UPT, -UR10, URZ, URZ ;  /* 0x000000ff0a0b7290 */ /* 0x000fe2000fffe1ff */
[----:B------:R-:W-:Y:S02]  /*4fd0*/  @!UP0 UMOV UR4, UR9 ;  /* 0x0000000900048c82 */ /* 0x000fe40008000000 */
[----:B------:R-:W-:Y:S02]  /*4fe0*/  @!UP0 USHF.R.U32.HI UR4, URZ, UR23, UR4 ;  /* 0x00000017ff048299 */ /* 0x000fe40008011604 */
[----:B------:R-:W-:Y:S02]  /*4ff0*/  UIMAD UR8, UR42, UR11, UR6 ;  /* 0x0000000b2a0872a4 */ /* 0x000fe4000f8e0206 */
[----:B------:R-:W-:Y:S02]  /*5000*/  @!UP0 USEL UR4, UR5, UR4, !UP1 ;  /* 0x0000000405048287 */ /* 0x000fe4000c800000 */
[----:B------:R-:W-:Y:S02]  /*5010*/  UISETP.NE.AND UP1, UPT, UR20, URZ, UPT ;  /* 0x000000ff1400728c */ /* 0x000fe4000bf25270 */
[----:B------:R-:W-:Y:S02]  /*5020*/  @!UP0 UIMAD UR8, UR7, UR8, UR4 ;  /* 0x00000008070882a4 */ /* 0x000fe4000f8e0204 */
[----:B------:R-:W-:Y:S02]  /*5030*/  @!UP0 UIADD3 UR9, UPT, UPT, UR10, -UR4, URZ ;  /* 0x800000040a098290 */ /* 0x000fe4000fffe0ff */
[----:B------:R-:W-:Y:S02]  /*5040*/  UIADD3 UR4, UPT, UPT, -UR5, URZ, URZ ;  /* 0x000000ff05047290 */ /* 0x000fe4000fffe1ff */
[----:B------:R-:W-:Y:S02]  /*5050*/  UIADD3 UR7, UPT, UPT, -UR6, URZ, URZ ;  /* 0x000000ff06077290 */ /* 0x000fe4000fffe1ff */
[----:B------:R-:W-:Y:S02]  /*5060*/  @!UP0 UIMAD UR6, UR9, UR42, UR5 ;  /* 0x0000002a090682a4 */ /* 0x000fe4000f8e0205 */
[----:B------:R-:W-:Y:S02]  /*5070*/  UIMAD UR14, UR15, UR4, UR14 ;  /* 0x000000040f0e72a4 */ /* 0x000fe4000f8e020e */
[----:B------:R-:W-:Y:S01]  /*5080*/  UIMAD UR13, UR46, UR7, UR13 ;  /* 0x000000072e0d72a4 */ /* 0x000fe2000f8e020d */
[----:B------:R-:W-:Y:S02]  /*5090*/  @!UP0 UMOV UR5, UR8 ;  /* 0x0000000800058c82 */ /* 0x000fe40008000000 */
[----:B------:R-:W-:Y:S02]  /*50a0*/  UIMAD UR14, UR5, UR15, UR14 ;  /* 0x0000000f050e72a4 */ /* 0x000fe4000f8e020e */
[----:B------:R-:W-:Y:S11]  /*50b0*/  UIMAD UR13, UR6, UR46, UR13 ;  /* 0x0000002e060d72a4 */ /* 0x000ff6000f8e020d */
[----:B------:R-:W-:Y:S01]  /*50c0*/  @!UPT UIADD3 URZ, UPT, UPT, URZ, URZ, URZ ;  /* 0x000000fffffff290 */ /* 0x000fe2000fffe0ff */
.L_x_93:
[----:B------:R-:W2:Y:S01]  /*50d0*/  @!UP3 LDCU.128 UR8, c[0x0][0xb10] ;  /* 0x00016200ff08b7ac */ /* 0x000ea20008000c00 */
[----:B------:R-:W-:Y:S02]  /*50e0*/  ISETP.NE.U32.AND P0, PT, RZ, UR38, PT ;  /* 0x00000026ff007c0c */ /* 0x000fe4000bf05070 */
[----:B------:R-:W-:Y:S02]  /*50f0*/  SHF.L.U32 R4, R11, 0x1f, RZ ;  /* 0x0000001f0b047819 */ /* 0x000fe400000006ff */
[----:B------:R-:W-:Y:S01]  /*5100*/  ISETP.NE.AND.EX P0, PT, RZ, UR39, PT, P0 ;  /* 0x00000027ff007c0c */ /* 0x000fe2000bf05300 */
[----:B------:R-:W4:Y:S01]  /*5110*/  @!UP3 LDCU UR5, c[0x0][0xb0c] ;  /* 0x00016180ff05b7ac */ /* 0x000f220008000800 */
[----:B------:R-:W-:Y:S02]  /*5120*/  USHF.L.U32 UR35, UR30, 0x6, URZ ;  /* 0x000000061e237899 */ /* 0x000fe400080006ff */
[----:B------:R-:W-:Y:S02]  /*5130*/  USHF.L.U32 UR34, UR31, 0x8, URZ ;  /* 0x000000081f227899 */ /* 0x000fe400080006ff */
[----:B--2---:R-:W-:Y:S07]  /*5140*/  UIMAD.WIDE.U32 UR6, UR14, UR8, URZ ;  /* 0x000000080e0672a5 */ /* 0x004fee000f8e00ff */
[----:B------:R-:W-:Y:S01]  /*5150*/  @!UP3 UMOV UR4, UR7 ;  /* 0x000000070004bc82 */ /* 0x000fe20008000000 */
[----:B----4-:R-:W-:Y:S02]  /*5160*/  @!UP3 UISETP.NE.AND UP0, UPT, UR5, 0x1, UPT ;  /* 0x000000010500b88c */ /* 0x010fe4000bf05270 */
[----:B------:R-:W-:Y:S02]  /*5170*/  @!UP3 USHF.R.U32.HI UR4, URZ, UR9, UR4 ;  /* 0x00000009ff04b299 */ /* 0x000fe40008011604 */
[----:B------:R-:W-:Y:S02]  /*5180*/  UIMAD.WIDE.U32 UR6, UR13, UR11, URZ ;  /* 0x0000000b0d0672a5 */ /* 0x000fe4000f8e00ff */
[----:B------:R-:W-:Y:S02]  /*5190*/  @!UP3 USEL UR8, UR14, UR4, !UP0 ;  /* 0x000000040e08b287 */ /* 0x000fe4000c000000 */
[----:B------:R-:W-:Y:S03]  /*51a0*/  @!UP3 UISETP.NE.AND UP0, UPT, UR10, 0x1, UPT ;  /* 0x000000010a00b88c */ /* 0x000fe6000bf05270 */
[----:B------:R-:W-:Y:S02]  /*51b0*/  @!UP3 UMOV UR6, UR7 ;  /* 0x000000070006bc82 */ /* 0x000fe40008000000 */
[----:B------:R-:W2:Y:S02]  /*51c0*/  @!UP3 LDCU UR4, c[0x0][0xb20] ;  /* 0x00016400ff04b7ac */ /* 0x000ea40008000800 */
[----:B--2---:R-:W-:Y:S04]  /*51d0*/  @!UP3 USHF.R.U32.HI UR6, URZ, UR4, UR6 ;  /* 0x00000004ff06b299 */ /* 0x004fe80008011606 */
[----:B------:R-:W-:Y:S04]  /*51e0*/  @!UP3 USEL UR6, UR13, UR6, !UP0 ;  /* 0x000000060d06b287 */ /* 0x000fe8000c000000 */
[----:B------:R-:W-:Y:S02]  /*51f0*/  @!UP3 UIADD3 UR4, UPT, UPT, -UR8, UR6, URZ ;  /* 0x000000060804b290 */ /* 0x000fe4000fffe1ff */
[----:B------:R-:W-:Y:S02]  /*5200*/  @!UP3 UIADD3 UR6, UPT, UPT, UR8, -UR6, URZ ;  /* 0x800000060806b290 */ /* 0x000fe4000fffe0ff */
[----:B------:R-:W-:Y:S02]  /*5210*/  @!UP3 UIMAD UR14, UR4, UR5, UR14 ;  /* 0x00000005040eb2a4 */ /* 0x000fe4000f8e020e */
[----:B------:R-:W-:Y:S01]  /*5220*/  @!UP3 UIMAD UR13, UR6, UR10, UR13 ;  /* 0x0000000a060db2a4 */ /* 0x000fe2000f8e020d */
[----:B------:R-:W-:Y:S11]  /*5230*/  BRA.U UP4, `(.L_x_94) ;  /* 0x0000000104107547 */ /* 0x000ff6000b800000 */
[----:B-1----:R-:W-:Y:S04]  /*5240*/  MOV R0, UR41 ;  /* 0x0000002900007c02 */ /* 0x002fe80008000f00 */
[----:B------:R-:W-:Y:S04]  /*5250*/  SHF.L.U32 R5, R0, 0x1f, RZ ;  /* 0x0000001f00057819 */ /* 0x000fe800000006ff */
[----:B------:R-:W1:Y:S02]  /*5260*/  SYNCS.PHASECHK.TRANS64.TRYWAIT P1, [UR21+0x188], R5 ;  /* 0x00018805ff0075a7 */ /* 0x000e640008021115 */
[----:B-1----:R-:W-:Y:S05]  /*5270*/  @!P1 BRA `(.L_x_95) ;  /* 0x0000005c003c9947 */ /* 0x002fea0003800000 */
.L_x_94:
[----:B------:R-:W-:Y:S05]  /*5280*/  BRA.U !UP6, `(.L_x_96) ;  /* 0x000000010e387547 */ /* 0x000fea000b800000 */
[----:B------:R-:W-:Y:S01]  /*5290*/  UPLOP3.LUT UP1, UPT, UPT, UPT, UP5, 0x80, 0x8 ;  /* 0x000000000008789c */ /* 0x000fe20003f2f050 */
[----:B-1----:R-:W-:Y:S01]  /*52a0*/  HFMA2 R0, -RZ, RZ, 0, 5.9604644775390625e-08 ;  /* 0x00000001ff007431 */ /* 0x002fe200000001ff */
[----:B------:R-:W1:Y:S01]  /*52b0*/  LDCU.64 UR8, c[0x0][0x358] ;  /* 0x00006b00ff0877ac */ /* 0x000e620008000a00 */
[----:B------:R-:W-:Y:S03]  /*52c0*/  IMAD.MOV.U32 R85, RZ, RZ, 0x1 ;  /* 0x00000001ff557424 */ /* 0x000fe600078e00ff */
[----:B------:R-:W-:Y:S05]  /*52d0*/  PLOP3.LUT P1, PT, PT, PT, UP1, 0x80, 0x8 ;  /* 0x000000000008781c */ /* 0x000fea0003f2f018 */
[----:B------:R-:W2:Y:S01]  /*52e0*/  @UP1 LDCU.64 UR4, c[0x0][0x888] ;  /* 0x00011100ff0417ac */ /* 0x000ea20008000a00 */
[----:B------:R-:W-:Y:S07]  /*52f0*/  @UP1 UIMAD UR6, UR36, UR38, URZ ;  /* 0x00000026240612a4 */ /* 0x000fee000f8e02ff */
[----:B------:R-:W-:Y:S01]  /*5300*/  @!P1 PRMT R85, R0, 0x7610, R85 ;  /* 0x0000761000559816 */ /* 0x000fe20000000055 */
[----:B--2---:R-:W-:Y:S06]  /*5310*/  @UP1 UIMAD.WIDE UR4, UR6, 0x4, UR4 ;  /* 0x00000004060418a5 */ /* 0x004fec000f8e0204 */
[----:B------:R-:W-:Y:S01]  /*5320*/  IMAD.U32 R6, RZ, RZ, UR4 ;  /* 0x00000004ff067e24 */ /* 0x000fe2000f8e00ff */
[----:B------:R-:W-:Y:S04]  /*5330*/  MOV R7, UR5 ;  /* 0x0000000500077c02 */ /* 0x000fe80008000f00 */
[----:B------:R-:W2:Y:S01]  /*5340*/  @!UP1 LDCU UR4, c[0x0][0x880] ;  /* 0x00011000ff0497ac */ /* 0x000ea20008000800 */
[----:B-1---5:R4:W5:Y:S02]  /*5350*/  @P1 LDG.E R41, desc[UR8][R6.64] ;  /* 0x0000000806291981 */ /* 0x022964000c1e1900 */
[----:B--2-4-:R-:W-:Y:S07]  /*5360*/  @!P1 IMAD.U32 R41, RZ, RZ, UR4 ;  /* 0x00000004ff299e24 */ /* 0x014fee000f8e00ff */
.L_x_96:
[----:B-----5:R-:W-:Y:S01]  /*5370*/  @!P0 FSETP.EQ.AND P2, PT, R41, RZ, PT ;  /* 0x000000ff2900820b */ /* 0x020fe20003f42000 */
[----:B------:R-:W-:Y:S01]  /*5380*/  @!UPT UIADD3 URZ, UPT, UPT, URZ, URZ, URZ ;  /* 0x000000fffffff290 */ /* 0x000fe2000fffe0ff */
[----:B------:R-:W-:Y:S11]  /*5390*/  @!P0 BRA `(.L_x_97) ;  /* 0x0000000000148947 */ /* 0x000ff60003800000 */
[----:B------:R-:W-:Y:S02]  /*53a0*/  LOP3.LUT P0, RZ, R85, 0xff, RZ, 0xc0, !PT ;  /* 0x000000ff55ff7812 */ /* 0x000fe4000780c0ff */
[----:B------:R-:W-:Y:S04]  /*53b0*/  PLOP3.LUT P2, PT, PT, PT, UP1, 0x80, 0x8 ;  /* 0x000000000008781c */ /* 0x000fe80003f4f018 */
[----:B------:R-:W-:Y:S07]  /*53c0*/  PLOP3.LUT P2, PT, P2, PT, PT, 0x8, 0x80 ;  /* 0x000000000080781c */ /* 0x000fee000174e170 */
[----:B------:R-:W-:Y:S11]  /*53d0*/  @P0 FSETP.EQ.AND P2, PT, R41, RZ, PT ;  /* 0x000000ff2900020b */ /* 0x000ff60003f42000 */
[----:B------:R-:W-:Y:S02]  /*53e0*/  @!UPT UIADD3 URZ, UPT, UPT, URZ, URZ, URZ ;  /* 0x000000fffffff290 */ /* 0x000fe4000fffe0ff */
.L_x_97:
[----:B------:R-:W2:Y:S01]  /*53f0*/  SYNCS.PHASECHK.TRANS64.TRYWAIT P0, [UR21+0x160], R4 ;  /* 0x00016004ff0075a7 */ /* 0x000ea20008001115 */
[----:B------:R-:W-:Y:S04]  /*5400*/  ELECT P1, URZ, PT ;  /* 0x0000000000ff782f */ /* 0x000fe80003820000 */
[----:B------:R-:W-:Y:S01]  /*5410*/  PLOP3.LUT P1, PT, P2, P1, PT, 0xf2, 0x2f ;  /* 0x00000000002f781c */ /* 0x000fe20001723e72 */
[----:B------:R-:W-:Y:S01]  /*5420*/  @!UPT UIADD3 URZ, UPT, UPT, URZ, URZ, URZ ;  /* 0x000000fffffff290 */ /* 0x000fe2000fffe0ff */
[----:B--2---:R-:W-:Y:S11]  /*5430*/  @!P0 BRA `(.L_x_98) ;  /* 0x0000005800e48947 */ /* 0x004ff60003800000 */
.L_x_211:
[----:B------:R-:W-:Y:S01]  /*5440*/  @!P1 IADD3 R2, P0, PT, R12, 0x580, RZ ;  /* 0x000005800c029810 */ /* 0x000fe20007f1e0ff */
[----:B------:R-:W-:Y:S01]  /*5450*/  VOTEU.ALL UP0, P1 ;  /* 0x0000000000ff7886 */ /* 0x000fe20000800000 */
[----:B------:R-:W-:Y:S01]  /*5460*/  UMOV UR6, 0x0 ;  /* 0x0000000000067882 */ /* 0x000fe20000000000 */
[----:B------:R-:W-:Y:S01]  /*5470*/  UMOV UR7, 0x10000000 ;  /* 0x1000000000077882 */ /* 0x000fe20000000000 */
[----:B------:R-:W-:Y:S01]  /*5480*/  @!P1 R2UR UR5, R2 ;  /* 0x00000000020592ca */ /* 0x000fe200000e0000 */
[----:B-1----:R-:W-:Y:S01]  /*5490*/  @!P1 IMAD.X R0, RZ, RZ, R13, P0 ;  /* 0x000000ffff009224 */ /* 0x002fe200000e060d */
[----:B------:R-:W-:Y:S01]  /*54a0*/  @!UP0 UIADD3 UR32, UPT, UPT, UR21, 0x400, URZ ;  /* 0x0000040015208890 */ /* 0x000fe2000fffe0ff */
[----:B------:R-:W-:Y:S03]  /*54b0*/  VOTEU.ALL UP0, P1 ;  /* 0x0000000000ff7886 */ /* 0x000fe60000800000 */
[----:B------:R-:W-:Y:S01]  /*54c0*/  @!P1 R2UR UR4, R0 ;  /* 0x00000000000492ca */ /* 0x000fe200000e0000 */
[----:B------:R-:W-:Y:S06]  /*54d0*/  @!P1 IMAD.MOV.U32 R0, RZ, RZ, 0x1000 ;  /* 0x00001000ff009424 */ /* 0x000fec00078e00ff */
[----:B------:R-:W-:Y:S06]  /*54e0*/  IMAD.U32 R6, RZ, RZ, UR5 ;  /* 0x00000005ff067e24 */ /* 0x000fec000f8e00ff */
[----:B------:R-:W-:Y:S01]  /*54f0*/  IMAD.U32 R7, RZ, RZ, UR4 ;  /* 0x00000004ff077e24 */ /* 0x000fe2000f8e00ff */
[----:B------:R-:W-:Y:S04]  /*5500*/  @!P1 R2UR UR4, R6 ;  /* 0x00000000060492ca */ /* 0x000fe800000e0000 */
[----:B------:R-:W-:Y:S11]  /*5510*/  @!P1 R2UR UR5, R7 ;  /* 0x00000000070592ca */ /* 0x000ff600000e0000 */
[----:B------:R-:W-:Y:S02]  /*5520*/  @!UPT UIADD3 URZ, UPT, UPT, URZ, URZ, URZ ;  /* 0x000000fffffff290 */ /* 0x000fe4000fffe0ff */
[----:B------:R1:W-:Y:S01]  /*5530*/  @!UP0 UTMALDG.3D [UR32], [UR4], desc[UR6] ;  /* 0x00000620040085b4 */ /* 0x0003e20008011000 */
[----:B------:R1:W-:Y:S01]  /*5540*/  @!P1 SYNCS.ARRIVE.TRANS64.RED.A0TR RZ, [UR21+0x140], R0 ;  /* 0x00014000ffff99a7 */ /* 0x0003e20008300415 */
[----:B------:R-:W-:Y:S01]  /*5550*/  SYNCS.ARRIVE.TRANS64.RED.A1T0 RZ, [UR50], RZ ;  /* 0x000000ffffff79a7 */ /* 0x000fe20008100432 */
[----:B------:R-:W2:Y:S02]  /*5560*/  SYNCS.PHASECHK.TRANS64.TRYWAIT P0, [UR21+0x168], R4 ;  /* 0x00016804ff0075a7 */ /* 0x000ea40008001115 */
[----:B-12---:R-:W-:Y:S05]  /*5570*/  @!P0 BRA `(.L_x_99) ;  /* 0x0000005800ac8947 */ /* 0x006fea0003800000 */
.L_x_213:
[----:B------:R-:W-:Y:S01]  /*5580*/  @!P1 IADD3 R2, P0, PT, R12, 0x580, RZ ;  /* 0x000005800c029810 */ /* 0x000fe20007f1e0ff */
[----:B------:R-:W-:Y:S01]  /*5590*/  VOTEU.ALL UP0, P1 ;  /* 0x0000000000ff7886 */ /* 0x000fe20000800000 */
[----:B------:R-:W-:Y:S01]  /*55a0*/  UMOV UR6, 0x0 ;  /* 0x0000000000067882 */ /* 0x000fe20000000000 */
[----:B------:R-:W-:Y:S01]  /*55b0*/  UMOV UR7, 0x10000000 ;  /* 0x1000000000077882 */ /* 0x000fe20000000000 */
[----:B------:R-:W-:Y:S01]  /*55c0*/  @!P1 R2UR UR5, R2 ;  /* 0x00000000020592ca */ /* 0x000fe200000e0000 */
[----:B------:R-:W-:Y:S01]  /*55d0*/  @!P1 IMAD.X R0, RZ, RZ, R13, P0 ;  /* 0x000000ffff009224 */ /* 0x000fe200000e060d */
[----:B------:R-:W-:Y:S02]  /*55e0*/  @!UP0 UIADD3 UR26, UPT, UPT, UR34, 0x40, URZ ;  /* 0x00000040221a8890 */ /* 0x000fe4000fffe0ff */
[----:B------:R-:W-:Y:S02]  /*55f0*/  @!UP0 UIADD3 UR24, UPT, UPT, UR21, 0x1400, URZ ;  /* 0x0000140015188890 */ /* 0x000fe4000fffe0ff */
[----:B------:R-:W-:Y:S01]  /*5600*/  @!P1 R2UR UR4, R0 ;  /* 0x00000000000492ca */ /* 0x000fe200000e0000 */
[----:B------:R-:W-:Y:S01]  /*5610*/  VOTEU.ALL UP0, P1 ;  /* 0x0000000000ff7886 */ /* 0x000fe20000800000 */
[----:B------:R-:W-:Y:S01]  /*5620*/  @!P1 IMAD.MOV.U32 R0, RZ, RZ, 0x1000 ;  /* 0x00001000ff009424 */ /* 0x000fe200078e00ff */
[----:B------:R-:W-:Y:S01]  /*5630*/  UMOV UR27, UR35 ;  /* 0x00000023001b7c82 */ /* 0x000fe20008000000 */
[----:B------:R-:W-:Y:S03]  /*5640*/  UMOV UR28, UR36 ;  /* 0x00000024001c7c82 */ /* 0x000fe60008000000 */
        /* <DEDUP_REMOVED lines=8> */
[----:B------:R-:W4:Y:S02]  /*56d0*/  SYNCS.PHASECHK.TRANS64.TRYWAIT P0, [UR21+0x170], R4 ;  /* 0x00017004ff0075a7 */ /* 0x000f240008001115 */
[----:B--2-4-:R-:W-:Y:S05]  /*56e0*/  @!P0 BRA `(.L_x_100) ;  /* 0x0000005800688947 */ /* 0x014fea0003800000 */
.L_x_215:
[----:B------:R-:W-:Y:S01]  /*56f0*/  @!P1 IADD3 R2, P0, PT, R12, 0x580, RZ ;  /* 0x000005800c029810 */ /* 0x000fe20007f1e0ff */
[----:B------:R-:W-:Y:S01]  /*5700*/  VOTEU.ALL UP0, P1 ;  /* 0x0000000000ff7886 */ /* 0x000fe20000800000 */
[----:B------:R-:W-:Y:S01]  /*5710*/  UMOV UR6, 0x0 ;  /* 0x0000000000067882 */ /* 0x000fe20000000000 */
[----:B------:R-:W-:Y:S01]  /*5720*/  UMOV UR7, 0x10000000 ;  /* 0x1000000000077882 */ /* 0x000fe20000000000 */
[----:B------:R-:W-:Y:S01]  /*5730*/  @!P1 R2UR UR5, R2 ;  /* 0x00000000020592ca */ /* 0x000fe200000e0000 */
[----:B------:R-:W-:Y:S01]  /*5740*/  @!P1 IMAD.X R0, RZ, RZ, R13, P0 ;  /* 0x000000ffff009224 */ /* 0x000fe200000e060d */
[----:B------:R-:W-:Y:S01]  /*5750*/  @!UP0 UIADD3 UR18, UPT, UPT, UR34, 0x80, URZ ;  /* 0x0000008022128890 */ /* 0x000fe2000fffe0ff */
[----:B------:R-:W-:Y:S01]  /*5760*/  VIADD R10, R10, 0x1 ;  /* 0x000000010a0a7836 */ /* 0x000fe20000000000 */
        /* <DEDUP_REMOVED lines=16> */
.L_x_217:
[----:B------:R-:W-:Y:S01]  /*5870*/  @!P1 IADD3 R2, P0, PT, R12, 0x580, RZ ;  /* 0x000005800c029810 */ /* 0x000fe20007f1e0ff */
[----:B------:R-:W-:Y:S01]  /*5880*/  VOTEU.ALL UP0, P1 ;  /* 0x0000000000ff7886 */ /* 0x000fe20000800000 */
[----:B------:R-:W-:Y:S01]  /*5890*/  UMOV UR6, 0x0 ;  /* 0x0000000000067882 */ /* 0x000fe20000000000 */
[----:B------:R-:W-:Y:S01]  /*58a0*/  UMOV UR7, 0x10000000 ;  /* 0x1000000000077882 */ /* 0x000fe20000000000 */
[----:B------:R-:W-:Y:S01]  /*58b0*/  @!P1 R2UR UR5, R2 ;  /* 0x00000000020592ca */ /* 0x000fe200000e0000 */
[----:B------:R-:W-:Y:S01]  /*58c0*/  @!P1 IMAD.X R0, RZ, RZ, R13, P0 ;  /* 0x000000ffff009224 */ /* 0x000fe200000e060d */
[----:B------:R-:W-:Y:S01]  /*58d0*/  @!UP0 UIADD3 UR10, UPT, UPT, UR34, 0xc0, URZ ;  /* 0x000000c0220a8890 */ /* 0x000fe2000fffe0ff */
[----:B------:R-:W-:Y:S01]  /*58e0*/  R2UR UR16, R87 ;  /* 0x00000000571072ca */ /* 0x000fe200000e0000 */
[----:B------:R-:W-:Y:S01]  /*58f0*/  @!UP0 UIADD3 UR8, UPT, UPT, UR21, 0x3400, URZ ;  /* 0x0000340015088890 */ /* 0x000fe2000fffe0ff */
[----:B------:R-:W-:Y:S01]  /*5900*/  ISETP.NE.AND P0, PT, R10, 0x2, PT ;  /* 0x000000020a00780c */ /* 0x000fe20003f05270 */
[----:B------:R-:W-:Y:S01]  /*5910*/  @!UP0 UIADD3 UR9, UPT, UPT, UR21, 0x158, URZ ;  /* 0x0000015815098890 */ /* 0x000fe2000fffe0ff */
[----:B------:R-:W-:Y:S01]  /*5920*/  @!P1 R2UR UR4, R0 ;  /* 0x00000000000492ca */ /* 0x000fe200000e0000 */
[----:B------:R-:W-:Y:S01]  /*5930*/  VOTEU.ALL UP0, P1 ;  /* 0x0000000000ff7886 */ /* 0x000fe20000800000 */
[----:B------:R-:W-:Y:S01]  /*5940*/  UMOV UR11, UR35 ;  /* 0x00000023000b7c82 */ /* 0x000fe20008000000 */
[----:B------:R-:W-:Y:S01]  /*5950*/  UMOV UR12, UR36 ;  /* 0x00000024000c7c82 */ /* 0x000fe20008000000 */
[----:B------:R-:W-:Y:S01]  /*5960*/  SEL R0, RZ, 0x1, P0 ;  /* 0x00000001ff007807 */ /* 0x000fe20000000000 */
[----:B------:R-:W-:Y:S01]  /*5970*/  UIADD3 UR30, UPT, UPT, UR14, UR59, URZ ;  /* 0x0000003b0e1e7290 */ /* 0x000fe2000fffe0ff */
[----:B-1----:R-:W-:Y:S01]  /*5980*/  IMAD.U32 R4, RZ, RZ, UR5 ;  /* 0x00000005ff047e24 */ /* 0x002fe2000f8e00ff */
[----:B------:R-:W-:Y:S01]  /*5990*/  LOP3.LUT R11, R11, 0x1, RZ, 0x3c, !PT ;  /* 0x000000010b0b7812 */ /* 0x000fe200078e3cff */
[----:B------:R-:W-:Y:S01]  /*59a0*/  UMOV UR36, UR29 ;  /* 0x0000001d00247c82 */ /* 0x000fe20008000000 */
[----:B------:R-:W-:Y:S01]  /*59b0*/  LOP3.LUT R9, R9, R0, RZ, 0x3c, !PT ;  /* 0x0000000009097212 */ /* 0x000fe200078e3cff */
[----:B------:R-:W-:Y:S01]  /*59c0*/  UIADD3 UR31, UPT, UPT, UR13, UR16, URZ ;  /* 0x000000100d1f7290 */ /* 0x000fe2000fffe0ff */
[----:B------:R-:W-:Y:S01]  /*59d0*/  SEL R10, R10, RZ, P0 ;  /* 0x000000ff0a0a7207 */ /* 0x000fe20000000000 */
[----:B------:R-:W-:Y:S01]  /*59e0*/  UPLOP3.LUT UP4, UPT, UPT, UPT, UPT, 0x80, 0x8 ;  /* 0x000000000008789c */ /* 0x000fe20003f8f070 */
[----:B------:R-:W-:Y:S01]  /*59f0*/  IMAD.U32 R5, RZ, RZ, UR4 ;  /* 0x00000004ff057e24 */ /* 0x000fe2000f8e00ff */
[----:B------:R-:W-:Y:S04]  /*5a00*/  @!P1 R2UR UR4, R4 ;  /* 0x00000000040492ca */ /* 0x000fe800000e0000 */
[----:B------:R-:W-:Y:S11]  /*5a10*/  @!P1 R2UR UR5, R5 ;  /* 0x00000000050592ca */ /* 0x000ff600000e0000 */
[----:B------:R-:W-:Y:S02]  /*5a20*/  @!UPT UIADD3 URZ, UPT, UPT, URZ, URZ, URZ ;  /* 0x000000fffffff290 */ /* 0x000fe4000fffe0ff */
[----:B------:R1:W-:Y:S01]  /*5a30*/  @!UP0 UTMALDG.3D [UR8], [UR4], desc[UR6] ;  /* 0x00000608040085b4 */ /* 0x0003e20008011000 */
[----:B------:R1:W-:Y:S01]  /*5a40*/  @!P1 SYNCS.ARRIVE.TRANS64.RED.A0TR RZ, [UR21+0x158], R3 ;  /* 0x00015803ffff99a7 */ /* 0x0003e20008300415 */
[----:B------:R-:W-:Y:S01]  /*5a50*/  SYNCS.ARRIVE.TRANS64.RED.A1T0 RZ, [UR43], RZ ;  /* 0x000000ffffff79a7 */ /* 0x000fe2000810042b */
[----:B------:R-:W-:Y:S05]  /*5a60*/  BRA.U UP2, `(.L_x_102) ;  /* 0xfffffff1025c7547 */ /* 0x000fea000b83ffff */
[----:B-1----:R-:W-:-:S04]  /*5a70*/  SHF.L.U32 R3, R11, 0x1f, RZ ;  /* 0x0000001f0b037819 */ /* 0x002fc800000006ff */
[----:B------:R-:W1:Y:S02]  /*5a80*/  SYNCS.PHASECHK.TRANS64.TRYWAIT P0, [UR21+0x160], R3 ;  /* 0x00016003ff0075a7 */ /* 0x000e640008001115 */
[----:B-1----:R-:W-:Y:S05]  /*5a90*/  @!P0 BRA `(.L_x_103) ;  /* 0x0000005400ac8947 */ /* 0x002fea0003800000 */
.L_x_219:
[----:B------:R-:W2:Y:S02]  /*5aa0*/  SYNCS.PHASECHK.TRANS64.TRYWAIT P0, [UR21+0x168], R3 ;  /* 0x00016803ff0075a7 */ /* 0x000ea40008001115 */
[----:B--2---:R-:W-:Y:S05]  /*5ab0*/  @!P0 BRA `(.L_x_104) ;  /* 0x0000005400bc8947 */ /* 0x004fea0003800000 */
.L_x_221:
[----:B------:R-:W2:Y:S02]  /*5ac0*/  SYNCS.PHASECHK.TRANS64.TRYWAIT P0, [UR21+0x170], R3 ;  /* 0x00017003ff0075a7 */ /* 0x000ea40008001115 */
[----:B--2---:R-:W-:Y:S05]  /*5ad0*/  @!P0 BRA `(.L_x_105) ;  /* 0x0000005400cc8947 */ /* 0x004fea0003800000 */
.L_x_223:
[----:B-1----:R-:W-:-:S07]  /*5ae0*/  MOV R0, UR21 ;  /* 0x0000001500007c02 */ /* 0x002fce0008000f00 */
.L_x_106:
[----:B-1----:R-:W-:-:S04]  /*5af0*/  SHF.L.U32 R3, R11, 0x1f, RZ ;  /* 0x0000001f0b037819 */ /* 0x002fc800000006ff */
[----:B------:R1:W2:Y:S03]  /*5b00*/  SYNCS.PHASECHK.TRANS64.TRYWAIT P0, [R0+URZ+0x178], R3 ;  /* 0x00017803000075a7 */ /* 0x0002a600080011ff */
[----:B--2---:R-:W-:Y:S05]  /*5b10*/  @!P0 NANOSLEEP.SYNCS 0x989680 ;  /* 0x009896800000895d */ /* 0x004fea0003900000 */
[----:B------:R-:W2:Y:S02]  /*5b20*/  @!P0 SYNCS.PHASECHK.TRANS64 P0, [R0+URZ+0x178], R3 ;  /* 0x00017803000085a7 */ /* 0x000ea400080010ff */
[----:B--23--:R-:W-:Y:S05]  /*5b30*/  @P0 EXIT ;  /* 0x000000000000094d */ /* 0x00cfea0003800000 */
[----:B------:R-:W-:Y:S05]  /*5b40*/  BRA `(.L_x_106) ;  /* 0xfffffffc00e87947 */ /* 0x000fea000383ffff */
.L_x_91:
[----:B------:R-:W-:-:S06]  /*5b50*/  UISETP.GE.AND UP0, UPT, UR18, 0x4, UPT ;  /* 0x000000041200788c */ /* 0x000fcc000bf06270 */
[----:B------:R-:W-:-:S13]  /*5b60*/  PLOP3.LUT P0, PT, PT, PT, UP0, 0x80, 0x8 ;  /* 0x000000000008781c */ /* 0x000fda0003f0f008 */
[----:B-1----:R-:W-:Y:S05]  /*5b70*/  @!P0 EXIT ;  /* 0x000000000000894d */ /* 0x002fea0003800000 */
[----:B------:R-:W1:Y:S08]  /*5b80*/  S2UR UR4, SR_CgaCtaId ;  /* 0x00000000000479c3 */ /* 0x000e700000008800 */
[----:B------:R-:W-:Y:S01]  /*5b90*/  BAR.SYNC.DEFER_BLOCKING 0x6, 0xa0 ;  /* 0x0182800000007b1d */ /* 0x000fe20000010000 */
[C---:B------:R-:W-:Y:S01]  /*5ba0*/  IMAD.SHL.U32 R7, R95.reuse, 0x40, RZ ;  /* 0x000000405f077824 */ /* 0x040fe200078e00ff */
[C---:B------:R-:W-:Y:S01]  /*5bb0*/  LOP3.LUT R97, R95.reuse, 0x60, RZ, 0xc0, !PT ;  /* 0x000000605f617812 */ /* 0x040fe200078ec0ff */
[----:B------:R-:W-:-:S02]  /*5bc0*/  IMAD.SHL.U32 R4, R95, 0x20, RZ ;  /* 0x000000205f047824 */ /* 0x000fc400078e00ff */
[----:B------:R-:W-:Y:S02]  /*5bd0*/  HFMA2 R36, -RZ, RZ, 0, 0 ;  /* 0x00000000ff247431 */ /* 0x000fe400000001ff */
[----:B------:R-:W-:Y:S01]  /*5be0*/  IMAD.SHL.U32 R6, R95, 0x2, RZ ;  /* 0x000000025f067824 */ /* 0x000fe200078e00ff */
[----:B------:R-:W-:Y:S01]  /*5bf0*/  UMOV UR44, 0x400 ;  /* 0x00000400002c7882 */ /* 0x000fe20000000000 */
[----:B------:R-:W2:Y:S01]  /*5c00*/  LDC.64 R82, c[0x0][0x8b0] ;  /* 0x00022c00ff527b82 */ /* 0x000ea20000000a00 */
[----:B------:R-:W-:Y:S01]  /*5c10*/  LOP3.LUT R5, R7, 0x180, RZ, 0xc0, !PT ;  /* 0x0000018007057812 */ /* 0x000fe200078ec0ff */
[----:B------:R-:W-:Y:S01]  /*5c20*/  IMAD.U32 R37, R95, 0x10000, RZ ;  /* 0x000100005f257824 */ /* 0x000fe200078e00ff */
[----:B------:R-:W-:Y:S01]  /*5c30*/  LOP3.LUT R4, R4, 0xc00, RZ, 0xc0, !PT ;  /* 0x00000c0004047812 */ /* 0x000fe200078ec0ff */
[----:B------:R-:W-:Y:S01]  /*5c40*/  IMAD.MOV.U32 R94, RZ, RZ, RZ ;  /* 0x000000ffff5e7224 */ /* 0x000fe200078e00ff */
[----:B------:R-:W-:Y:S01]  /*5c50*/  LOP3.LUT R6, R5, 0x20, R6, 0xf8, !PT ;  /* 0x0000002005067812 */ /* 0x000fe200078ef806 */
[----:B------:R-:W-:Y:S01]  /*5c60*/  IMAD.SHL.U32 R5, R95, 0x8, RZ ;  /* 0x000000085f057824 */ /* 0x000fe200078e00ff */
[----:B------:R-:W-:Y:S01]  /*5c70*/  LOP3.LUT R4, R4, 0x40, R7, 0xf8, !PT ;  /* 0x0000004004047812 */ /* 0x000fe200078ef807 */
[----:B------:R-:W3:Y:S01]  /*5c80*/  LDC.64 R80, c[0x0][0x8a8] ;  /* 0x00022a00ff507b82 */ /* 0x000ee20000000a00 */
[----:B------:R-:W-:Y:S01]  /*5c90*/  LOP3.LUT R37, R37, 0x600000, RZ, 0xc0, !PT ;  /* 0x0060000025257812 */ /* 0x000fe200078ec0ff */
[----:B------:R-:W-:Y:S01]  /*5ca0*/  IMAD.MOV.U32 R89, RZ, RZ, RZ ;  /* 0x000000ffff597224 */ /* 0x000fe200078e00ff */
[----:B------:R-:W-:-:S02]  /*5cb0*/  LOP3.LUT R95, R95, 0x2, RZ, 0xc0, !PT ;  /* 0x000000025f5f7812 */ /* 0x000fc400078ec0ff */
[----:B------:R-:W-:Y:S02]  /*5cc0*/  CS2R R92, SRZ ;  /* 0x00000000005c7805 */ /* 0x000fe4000001ff00 */
[----:B------:R-:W-:Y:S01]  /*5cd0*/  LOP3.LUT R5, R6, 0x30, R5, 0x78, !PT ;  /* 0x0000003006057812 */ /* 0x000fe200078e7805 */
[----:B------:R-:W4:Y:S01]  /*5ce0*/  LDCU UR57, c[0x0][0x370] ;  /* 0x00006e00ff3977ac */ /* 0x000f220008000800 */
[----:B------:R-:W-:Y:S01]  /*5cf0*/  LOP3.LUT R4, R4, 0x200, R7, 0xf8, !PT ;  /* 0x0000020004047812 */ /* 0x000fe200078ef807 */
[----:B------:R-:W-:Y:S01]  /*5d00*/  IMAD.MOV R90, RZ, RZ, -R95 ;  /* 0x000000ffff5a7224 */ /* 0x000fe200078e0a5f */
[----:B------:R-:W-:Y:S01]  /*5d10*/  MOV R91, RZ ;  /* 0x000000ff005b7202 */ /* 0x000fe20000000f00 */
[----:B-1----:R-:W-:Y:S01]  /*5d20*/  ULEA UR44, UR4, UR44, 0x18 ;  /* 0x0000002c042c7291 */ /* 0x002fe2000f8ec0ff */
[----:B------:R-:W-:Y:S01]  /*5d30*/  LOP3.LUT R84, R4, R5, RZ, 0xfc, !PT ;  /* 0x0000000504547212 */ /* 0x000fe200078efcff */
[----:B------:R-:W1:Y:S02]  /*5d40*/  LDCU.64 UR62, c[0x0][0x348] ;  /* 0x00006900ff3e77ac */ /* 0x000e640008000a00 */
[----:B------:R-:W-:-:S02]  /*5d50*/  UIADD3 UR4, UPT, UPT, UR44, 0x4400, URZ ;  /* 0x000044002c047890 */ /* 0x000fc4000fffe0ff */
[----:B------:R-:W-:-:S03]  /*5d60*/  UIADD3 UR5, UPT, UPT, UR44, 0x400, URZ ;  /* 0x000004002c057890 */ /* 0x000fc6000fffe0ff */
[----:B------:R-:W4:Y:S01]  /*5d70*/  LDS R0, [UR44+0x240] ;  /* 0x0002402cff007984 */ /* 0x000f220008000800 */
[----:B------:R-:W1:Y:S01]  /*5d80*/  LDCU UR43, c[0x0][0xb0c] ;  /* 0x00016180ff2b77ac */ /* 0x000e620008000800 */
[----:B------:R-:W-:Y:S02]  /*5d90*/  IMAD.U32 R96, RZ, RZ, UR4 ;  /* 0x00000004ff607e24 */ /* 0x000fe4000f8e00ff */
[----:B------:R-:W-:Y:S01]  /*5da0*/  IMAD.U32 R98, RZ, RZ, UR5 ;  /* 0x00000005ff627e24 */ /* 0x000fe2000f8e00ff */
[----:B------:R-:W1:Y:S01]  /*5db0*/  LDCU UR39, c[0x0][0xb30] ;  /* 0x00016600ff2777ac */ /* 0x000e620008000800 */
[----:B------:R-:W1:Y:S01]  /*5dc0*/  LDCU.64 UR46, c[0x0][0x888] ;  /* 0x00011100ff2e77ac */ /* 0x000e620008000a00 */
[----:B------:R-:W1:Y:S01]  /*5dd0*/  LDCU.64 UR40, c[0x0][0xb28] ;  /* 0x00016500ff2877ac */ /* 0x000e620008000a00 */
[----:B------:R-:W1:Y:S01]  /*5de0*/  LDCU.64 UR60, c[0x0][0x890] ;  /* 0x00011200ff3c77ac */ /* 0x000e620008000a00 */
[----:B------:R-:W1:Y:S01]  /*5df0*/  LDCU.128 UR52, c[0x0][0xb10] ;  /* 0x00016200ff3477ac */ /* 0x000e620008000c00 */
[----:B------:R-:W1:Y:S02]  /*5e00*/  LDCU UR56, c[0x0][0x374] ;  /* 0x00006e80ff3877ac */ /* 0x000e640008000800 */
[----:B-1234-:R-:W-:-:S07]  /*5e10*/  IMAD.IADD R37, R0, 0x1, R37 ;  /* 0x0000000100257824 */ /* 0x01efce00078e0225 */
.L_x_148:
[C---:B------:R-:W-:Y:S02]  /*5e20*/  LEA R3, R89.reuse, UR44, 0x3 ;  /* 0x0000002c59037c11 */ /* 0x040fe4000f8e18ff */
[----:B------:R-:W-:Y:S02]  /*5e30*/  SHF.L.U32 R0, R92, 0x1f, RZ ;  /* 0x0000001f5c007819 */ /* 0x000fe400000006ff */
[----:B------:R-:W-:Y:S02]  /*5e40*/  LEA R5, R89, UR44, 0x4 ;  /* 0x0000002c59057c11 */ /* 0x000fe4000f8e20ff */
[----:B-1----:R-:W1:Y:S02]  /*5e50*/  SYNCS.PHASECHK.TRANS64.TRYWAIT P0, [R3+URZ+0x190], R0 ;  /* 0x00019000030075a7 */ /* 0x002e6400080011ff */
[----:B-1----:R-:W-:Y:S05]  /*5e60*/  @!P0 BRA `(.L_x_107) ;  /* 0x0000005400008947 */ /* 0x002fea0003800000 */
.L_x_224:
[----:B------:R-:W2:Y:S01]  /*5e70*/  LDS.128 R4, [R5+0x220] ;  /* 0x0002200005047984 */ /* 0x000ea20000000c00 */
[----:B------:R-:W-:Y:S01]  /*5e80*/  UISETP.GE.AND UP0, UPT, UR42, 0x1, UPT ;  /* 0x000000012a00788c */ /* 0x000fe2000bf06270 */
[----:B------:R-:W-:Y:S01]  /*5e90*/  @!PT LDS RZ, [RZ] ;  /* 0x00000000fffff984 */ /* 0x000fe20000000800 */
[----:B------:R-:W-:Y:S01]  /*5ea0*/  @!PT LDS RZ, [RZ] ;  /* 0x00000000fffff984 */ /* 0x000fe20000000800 */
[----:B------:R-:W-:Y:S01]  /*5eb0*/  @!PT LDS RZ, [RZ] ;  /* 0x00000000fffff984 */ /* 0x000fe20000000800 */
[----:B------:R-:W-:Y:S01]  /*5ec0*/  @!PT LDS RZ, [RZ] ;  /* 0x00000000fffff984 */ /* 0x000fe20000000800 */
[----:B------:R3:W-:Y:S06]  /*5ed0*/  MEMBAR.ALL.CTA ;  /* 0x0000000000007992 */ /* 0x0007ec0000008000 */
[----:B---3--:R-:W3:Y:S01]  /*5ee0*/  FENCE.VIEW.ASYNC.S ;  /* 0x00000000000073c6 */ /* 0x008ee20000000000 */
[----:B--2---:R-:W-:Y:S11]  /*5ef0*/  LOP3.LUT P0, RZ, R6, 0x1, RZ, 0xc0, !PT ;  /* 0x0000000106ff7812 */ /* 0x004ff6000780c0ff */
[----:B------:R-:W-:Y:S02]  /*5f00*/  @!UPT UIADD3 URZ, UPT, UPT, URZ, URZ, URZ ;  /* 0x000000fffffff290 */ /* 0x000fe4000fffe0ff */
[----:B---3--:R-:W-:Y:S01]  /*5f10*/  VOTEU.ANY UP1, P0 ;  /* 0x0000000000ff7886 */ /* 0x008fe20000020100 */
[----:B------:R-:W-:Y:S01]  /*5f20*/  PLOP3.LUT P0, PT, PT, PT, UP1, 0x80, 0x8 ;  /* 0x000000000008781c */ /* 0x000fe20003f0f018 */
[----:B------:R-:W-:Y:S11]  /*5f30*/  UP2UR UR45, UPR, URZ, 0x2 ;  /* 0x00000002ff2d7883 */ /* 0x000ff60008000000 */
[----:B------:R-:W-:Y:S01]  /*5f40*/  @!UPT UIADD3 URZ, UPT, UPT, URZ, URZ, URZ ;  /* 0x000000fffffff290 */ /* 0x000fe2000fffe0ff */
[----:B-1----:R-:W-:Y:S02]  /*5f50*/  @P0 SHF.R.U32.HI R0, RZ, 0x10, R5 ;  /* 0x00000010ff000819 */ /* 0x002fe40000011605 */
        /* <DEDUP_REMOVED lines=12> */
[----:B------:R-:W2:Y:S01]  /*6020*/  LDCU UR12, c[0x0][0xb20] ;  /* 0x00016400ff0c77ac */ /* 0x000ea20008000800 */
[----:B------:R-:W-:Y:S02]  /*6030*/  UIMAD.WIDE.U32 UR4, UR56, UR55, URZ ;  /* 0x00000037380472a5 */ /* 0x000fe4000f8e00ff */
[----:B------:R-:W-:Y:S02]  /*6040*/  UIMAD.WIDE.U32 UR6, UR57, UR52, URZ ;  /* 0x00000034390672a5 */ /* 0x000fe4000f8e00ff */
[----:B------:R-:W-:Y:S02]  /*6050*/  UISETP.NE.AND UP0, UPT, UR54, 0x1, UPT ;  /* 0x000000013600788c */ /* 0x000fe4000bf05270 */
[----:B------:R-:W-:Y:S02]  /*6060*/  UIMAD.WIDE.U32 UR8, UR37, UR55, URZ ;  /* 0x00000037250872a5 */ /* 0x000fe4000f8e00ff */
[----:B------:R-:W-:Y:S02]  /*6070*/  UIMAD.WIDE.U32 UR10, UR38, UR52, URZ ;  /* 0x00000034260a72a5 */ /* 0x000fe4000f8e00ff */
[----:B------:R-:W-:Y:S02]  /*6080*/  UISETP.NE.AND UP1, UPT, UR43, 0x1, UPT ;  /* 0x000000012b00788c */ /* 0x000fe4000bf25270 */
[----:B------:R-:W-:Y:S01]  /*6090*/  UISETP.NE.AND UP2, UPT, UR42, 0x1, UPT ;  /* 0x000000012a00788c */ /* 0x000fe2000bf45270 */
[----:B------:R-:W-:Y:S02]  /*60a0*/  UMOV UR4, UR5 ;  /* 0x0000000500047c82 */ /* 0x000fe40008000000 */
[----:B--2---:R-:W-:Y:S03]  /*60b0*/  USHF.R.U32.HI UR5, URZ, UR12, UR4 ;  /* 0x0000000cff057299 */ /* 0x004fe60008011604 */
[----:B------:R-:W-:Y:S02]  /*60c0*/  UMOV UR4, UR7 ;  /* 0x0000000700047c82 */ /* 0x000fe40008000000 */
[----:B------:R-:W-:Y:S02]  /*60d0*/  USHF.R.U32.HI UR7, URZ, UR53, UR4 ;  /* 0x00000035ff077299 */ /* 0x000fe40008011604 */
[----:B------:R-:W-:Y:S02]  /*60e0*/  USEL UR4, UR56, UR5, !UP0 ;  /* 0x0000000538047287 */ /* 0x000fe4000c000000 */
[----:B------:R-:W-:Y:S01]  /*60f0*/  USEL UR7, UR57, UR7, !UP1 ;  /* 0x0000000739077287 */ /* 0x000fe2000c800000 */
[----:B------:R-:W-:Y:S01]  /*6100*/  UMOV UR5, UR9 ;  /* 0x0000000900057c82 */ /* 0x000fe20008000000 */
[----:B------:R-:W-:Y:S02]  /*6110*/  UIMAD.WIDE.U32 UR8, UR4, UR40, URZ ;  /* 0x00000028040872a5 */ /* 0x000fe4000f8e00ff */
[----:B------:R-:W-:Y:S03]  /*6120*/  USHF.R.U32.HI UR6, URZ, UR12, UR5 ;  /* 0x0000000cff067299 */ /* 0x000fe60008011605 */
[----:B------:R-:W-:Y:S01]  /*6130*/  UMOV UR5, UR11 ;  /* 0x0000000b00057c82 */ /* 0x000fe20008000000 */
[----:B------:R-:W-:Y:S02]  /*6140*/  UIMAD.WIDE.U32 UR10, UR7, UR40, URZ ;  /* 0x00000028070a72a5 */ /* 0x000fe4000f8e00ff */
[----:B------:R-:W-:Y:S02]  /*6150*/  USHF.R.U32.HI UR12, URZ, UR53, UR5 ;  /* 0x00000035ff0c7299 */ /* 0x000fe40008011605 */
[----:B------:R-:W-:Y:S01]  /*6160*/  USEL UR6, UR37, UR6, !UP0 ;  /* 0x0000000625067287 */ /* 0x000fe2000c000000 */
[----:B------:R-:W-:Y:S02]  /*6170*/  UMOV UR5, UR9 ;  /* 0x0000000900057c82 */ /* 0x000fe40008000000 */
[----:B------:R-:W-:Y:S01]  /*6180*/  UMOV UR10, UR11 ;  /* 0x0000000b000a7c82 */ /* 0x000fe20008000000 */
[----:B------:R-:W-:Y:S02]  /*6190*/  @UP2 USHF.R.U32.HI UR4, URZ, UR41, UR5 ;  /* 0x00000029ff042299 */ /* 0x000fe40008011605 */
[----:B------:R-:W-:Y:S02]  /*61a0*/  @UP2 USHF.R.U32.HI UR7, URZ, UR41, UR10 ;  /* 0x00000029ff072299 */ /* 0x000fe4000801160a */
[----:B------:R-:W-:Y:S02]  /*61b0*/  UIMAD UR4, UR42, UR4, URZ ;  /* 0x000000042a0472a4 */ /* 0x000fe4000f8e02ff */
[----:B------:R-:W-:Y:S02]  /*61c0*/  UIMAD.WIDE.U32 UR10, UR6, UR40, URZ ;  /* 0x00000028060a72a5 */ /* 0x000fe4000f8e00ff */
[----:B------:R-:W-:Y:S02]  /*61d0*/  USEL UR5, UR38, UR12, !UP1 ;  /* 0x0000000c26057287 */ /* 0x000fe4000c800000 */
[----:B------:R-:W-:Y:S02]  /*61e0*/  UIMAD UR8, UR42, UR7, URZ ;  /* 0x000000072a0872a4 */ /* 0x000fe4000f8e02ff */
[----:B------:R-:W-:Y:S03]  /*61f0*/  UISETP.GE.AND UP0, UPT, UR6, UR4, UPT ;  /* 0x000000040600728c */ /* 0x000fe6000bf06270 */
[----:B------:R-:W-:Y:S01]  /*6200*/  UMOV UR4, UR11 ;  /* 0x0000000b00047c82 */ /* 0x000fe20008000000 */
[----:B------:R-:W-:Y:S02]  /*6210*/  UISETP.GE.OR UP0, UPT, UR5, UR8, UP0 ;  /* 0x000000080500728c */ /* 0x000fe40008706670 */
[----:B------:R-:W-:Y:S02]  /*6220*/  USHF.R.U32.HI UR4, URZ, UR41, UR4 ;  /* 0x00000029ff047299 */ /* 0x000fe40008011604 */
[----:B------:R-:W-:Y:S02]  /*6230*/  UIMAD.WIDE.U32 UR8, UR5, UR40, URZ ;  /* 0x00000028050872a5 */ /* 0x000fe4000f8e00ff */
[----:B------:R-:W-:Y:S02]  /*6240*/  USEL UR11, UR6, UR4, !UP2 ;  /* 0x00000004060b7287 */ /* 0x000fe4000d000000 */
[----:B------:R-:W-:Y:S02]  /*6250*/  UIADD3 UR8, UPT, UPT, -UR5, URZ, URZ ;  /* 0x000000ff05087290 */ /* 0x000fe4000fffe1ff */
[----:B------:R-:W-:Y:S01]  /*6260*/  UIADD3 UR10, UPT, UPT, -UR11, URZ, URZ ;  /* 0x000000ff0b0a7290 */ /* 0x000fe2000fffe1ff */
[----:B------:R-:W-:Y:S01]  /*6270*/  @!UP0 UMOV UR4, UR9 ;  /* 0x0000000900048c82 */ /* 0x000fe20008000000 */
[----:B------:R-:W-:Y:S02]  /*6280*/  UIADD3 UR9, UPT, UPT, -UR6, URZ, URZ ;  /* 0x000000ff06097290 */ /* 0x000fe4000fffe1ff */
[----:B------:R-:W-:Y:S02]  /*6290*/  @!UP0 USHF.R.U32.HI UR4, URZ, UR41, UR4 ;  /* 0x00000029ff048299 */ /* 0x000fe40008011604 */
[----:B------:R-:W-:Y:S02]  /*62a0*/  UIMAD UR10, UR42, UR10, UR6 ;  /* 0x0000000a2a0a72a4 */ /* 0x000fe4000f8e0206 */
[----:B------:R-:W-:Y:S04]  /*62b0*/  @!UP0 USEL UR4, UR5, UR4, !UP2 ;  /* 0x0000000405048287 */ /* 0x000fe8000d000000 */
[----:B------:R-:W-:Y:S02]  /*62c0*/  @!UP0 UIMAD UR10, UR7, UR10, UR4 ;  /* 0x0000000a070a82a4 */ /* 0x000fe4000f8e0204 */
[----:B------:R-:W-:Y:S02]  /*62d0*/  @!UP0 UIADD3 UR11, UPT, UPT, UR11, -UR4, URZ ;  /* 0x800000040b0b8290 */ /* 0x000fe4000fffe0ff */
[----:B------:R-:W-:Y:S02]  /*62e0*/  UIMAD UR7, UR43, UR8, UR38 ;  /* 0x000000082b0772a4 */ /* 0x000fe4000f8e0226 */
[----:B------:R-:W-:Y:S02]  /*62f0*/  @!UP0 UIMAD UR6, UR11, UR42, UR5 ;  /* 0x0000002a0b0682a4 */ /* 0x000fe4000f8e0205 */
[----:B------:R-:W-:Y:S01]  /*6300*/  UIMAD UR4, UR54, UR9, UR37 ;  /* 0x00000009360472a4 */ /* 0x000fe2000f8e0225 */
[----:B------:R-:W-:Y:S02]  /*6310*/  @!UP0 UMOV UR5, UR10 ;  /* 0x0000000a00058c82 */ /* 0x000fe40008000000 */
[----:B------:R-:W-:Y:S02]  /*6320*/  UIMAD UR38, UR5, UR43, UR7 ;  /* 0x0000002b052672a4 */ /* 0x000fe4000f8e0207 */
[----:B------:R-:W-:Y:S11]  /*6330*/  UIMAD UR37, UR6, UR54, UR4 ;  /* 0x00000036062572a4 */ /* 0x000ff6000f8e0204 */
[----:B------:R-:W-:Y:S01]  /*6340*/  @!UPT UIADD3 URZ, UPT, UPT, URZ, URZ, URZ ;  /* 0x000000fffffff290 */ /* 0x000fe2000fffe0ff */
.L_x_108:
[----:B------:R-:W-:Y:S01]  /*6350*/  UISETP.NE.AND UP0, UPT, UR39, 0x1, UPT ;  /* 0x000000012700788c */ /* 0x000fe2000bf05270 */
[----:B------:R-:W-:Y:S01]  /*6360*/  IADD3 R89, PT, PT, R89, 0x1, RZ ;  /* 0x0000000159597810 */ /* 0x000fe20007ffe0ff */
[----:B------:R-:W-:Y:S02]  /*6370*/  UIADD3 UR11, UPT, UPT, UR44, 0x400, URZ ;  /* 0x000004002c0b7890 */ /* 0x000fe4000fffe0ff */
[----:B------:R-:W-:Y:S02]  /*6380*/  USHF.L.U32 UR50, UR30, 0x6, URZ ;  /* 0x000000061e327899 */ /* 0x000fe400080006ff */
[----:B------:R-:W-:Y:S05]  /*6390*/  USHF.L.U32 UR49, UR31, 0x8, URZ ;  /* 0x000000081f317899 */ /* 0x000fea00080006ff */
[----:B------:R-:W2:Y:S01]  /*63a0*/  @!UP0 LDCU.128 UR12, c[0x0][0xb10] ;  /* 0x00016200ff0c87ac */ /* 0x000ea20008000c00 */
[----:B------:R-:W3:Y:S01]  /*63b0*/  @!UP0 LDCU UR5, c[0x0][0xb0c] ;  /* 0x00016180ff0587ac */ /* 0x000ee20008000800 */
[----:B------:R-:W4:Y:S01]  /*63c0*/  @!UP0 LDCU UR10, c[0x0][0xb20] ;  /* 0x00016400ff0a87ac */ /* 0x000f220008000800 */
[----:B--2---:R-:W-:Y:S02]  /*63d0*/  UIMAD.WIDE.U32 UR8, UR38, UR12, URZ ;  /* 0x0000000c260872a5 */ /* 0x004fe4000f8e00ff */
[----:B------:R-:W-:Y:S02]  /*63e0*/  UIMAD.WIDE.U32 UR6, UR37, UR15, URZ ;  /* 0x0000000f250672a5 */ /* 0x000fe4000f8e00ff */
[----:B------:R-:W-:Y:S03]  /*63f0*/  @!UP0 UISETP.NE.AND UP1, UPT, UR14, 0x1, UPT ;  /* 0x000000010e00888c */ /* 0x000fe6000bf25270 */
[----:B------:R-:W-:Y:S01]  /*6400*/  @!UP0 UMOV UR4, UR9 ;  /* 0x0000000900048c82 */ /* 0x000fe20008000000 */
[----:B---3--:R-:W-:Y:S02]  /*6410*/  @!UP0 UISETP.NE.AND UP2, UPT, UR5, 0x1, UPT ;  /* 0x000000010500888c */ /* 0x008fe4000bf45270 */
[----:B------:R-:W-:Y:S01]  /*6420*/  @!UP0 USHF.R.U32.HI UR4, URZ, UR13, UR4 ;  /* 0x0000000dff048299 */ /* 0x000fe20008011604 */
[----:B------:R-:W-:Y:S02]  /*6430*/  @!UP0 UMOV UR6, UR7 ;  /* 0x0000000700068c82 */ /* 0x000fe40008000000 */
[----:B----4-:R-:W-:Y:S02]  /*6440*/  @!UP0 USHF.R.U32.HI UR6, URZ, UR10, UR6 ;  /* 0x0000000aff068299 */ /* 0x010fe40008011606 */
[----:B------:R-:W-:Y:S02]  /*6450*/  @!UP0 USEL UR7, UR38, UR4, !UP2 ;  /* 0x0000000426078287 */ /* 0x000fe4000d000000 */
[----:B------:R-:W-:Y:S04]  /*6460*/  @!UP0 USEL UR6, UR37, UR6, !UP1 ;  /* 0x0000000625068287 */ /* 0x000fe8000c800000 */
[----:B------:R-:W-:Y:S02]  /*6470*/  @!UP0 UIADD3 UR4, UPT, UPT, -UR7, UR6, URZ ;  /* 0x0000000607048290 */ /* 0x000fe4000fffe1ff */
[----:B------:R-:W-:Y:S02]  /*6480*/  @!UP0 UIADD3 UR6, UPT, UPT, UR7, -UR6, URZ ;  /* 0x8000000607068290 */ /* 0x000fe4000fffe0ff */
[----:B------:R-:W-:Y:S02]  /*6490*/  @!UP0 UIMAD UR38, UR4, UR5, UR38 ;  /* 0x00000005042682a4 */ /* 0x000fe4000f8e0226 */
[----:B------:R-:W-:Y:S02]  /*64a0*/  @!UP0 UIMAD UR37, UR6, UR14, UR37 ;  /* 0x0000000e062582a4 */ /* 0x000fe4000f8e0225 */
[----:B------:R-:W-:Y:S09]  /*64b0*/  ULOP3.LUT UP0, URZ, UR11, 0x1b0, URZ, 0xc0, !UPT ;  /* 0x000001b00bff7892 */ /* 0x000ff2000f80c0ff */
[----:B------:R-:W-:Y:S05]  /*64c0*/  BRA.U !UP0, `(.L_x_109) ;  /* 0x0000000108407547 */ /* 0x000fea000b800000 */
[----:B------:R-:W2:Y:S01]  /*64d0*/  LDCU.64 UR8, c[0x4][0x88] ;  /* 0x01001100ff0877ac */ /* 0x000ea20008000a00 */
[----:B------:R-:W-:Y:S01]  /*64e0*/  MOV R3, 0x0 ;  /* 0x0000000000037802 */ /* 0x000fe20000000f00 */
[----:B------:R-:W-:Y:S02]  /*64f0*/  HFMA2 R12, -RZ, RZ, 0, 5.9604644775390625e-08 ;  /* 0x00000001ff0c7431 */ /* 0x000fe400000001ff */
[----:B------:R-:W-:Y:S02]  /*6500*/  IMAD.MOV.U32 R8, RZ, RZ, 0x70 ;  /* 0x00000070ff087424 */ /* 0x000fe400078e00ff */
[----:B------:R-:W-:Y:S01]  /*6510*/  IMAD.MOV.U32 R13, RZ, RZ, RZ ;  /* 0x000000ffff0d7224 */ /* 0x000fe200078e00ff */
[----:B------:R-:W3:Y:S01]  /*6520*/  LDCU.64 UR6, c[0x4][0x90] ;  /* 0x01001200ff0677ac */ /* 0x000ee20008000a00 */
[----:B------:R-:W4:Y:S01]  /*6530*/  LDC.64 R2, c[0x4][R3] ;  /* 0x0100000003027b82 */ /* 0x000f220000000a00 */
[----:B------:R-:W1:Y:S01]  /*6540*/  LDCU.64 UR4, c[0x4][0x8] ;  /* 0x01000100ff0477ac */ /* 0x000e620008000a00 */
[----:B--2---:R-:W-:Y:S01]  /*6550*/  MOV R5, UR9 ;  /* 0x0000000900057c02 */ /* 0x004fe20008000f00 */
[----:B------:R-:W-:Y:S01]  /*6560*/  IMAD.U32 R4, RZ, RZ, UR8 ;  /* 0x00000008ff047e24 */ /* 0x000fe2000f8e00ff */
[----:B---3--:R-:W-:Y:S01]  /*6570*/  MOV R7, UR7 ;  /* 0x0000000700077c02 */ /* 0x008fe20008000f00 */
[----:B------:R-:W-:Y:S01]  /*6580*/  IMAD.U32 R6, RZ, RZ, UR6 ;  /* 0x00000006ff067e24 */ /* 0x000fe2000f8e00ff */
[----:B-1----:R-:W-:Y:S01]  /*6590*/  MOV R11, UR5 ;  /* 0x00000005000b7c02 */ /* 0x002fe20008000f00 */
[----:B------:R-:W-:Y:S02]  /*65a0*/  IMAD.U32 R10, RZ, RZ, UR4 ;  /* 0x00000004ff0a7e24 */ /* 0x000fe4000f8e00ff */
[----:B------:R-:W-:Y:S07]  /*65b0*/  LEPC R20, `(.L_x_109) ;  /* 0x000000001014794e */ /* 0x000fee0000000000 */
[----:B----45:R-:W-:Y:S05]  /*65c0*/  CALL.ABS.NOINC R2 ;  /* 0x0000000002007343 */ /* 0x030fea0003c00000 */
.L_x_109:
[----:B------:R-:W-:Y:S01]  /*65d0*/  LOP3.LUT P0, RZ, R96, 0x1b0, RZ, 0xc0, !PT ;  /* 0x000001b060ff7812 */ /* 0x000fe2000780c0ff */
[----:B------:R-:W-:Y:S11]  /*65e0*/  BSSY.RECONVERGENT B6, `(.L_x_110) ;  /* 0x0000013000067945 */ /* 0x000ff60003800200 */
[----:B------:R-:W-:Y:S01]  /*65f0*/  @!UPT UIADD3 URZ, UPT, UPT, URZ, URZ, URZ ;  /* 0x000000fffffff290 */ /* 0x000fe2000fffe0ff */
[----:B------:R-:W-:Y:S05]  /*6600*/  @!P0 BRA `(.L_x_111) ;  /* 0x0000000000408947 */ /* 0x000fea0003800000 */
        /* <DEDUP_REMOVED lines=16> */
.L_x_111:
[----:B------:R-:W-:Y:S05]  /*6710*/  BSYNC.RECONVERGENT B6 ;  /* 0x0000000000067941 */ /* 0x000fea0003800200 */
.L_x_110:
[----:B------:R-:W-:Y:S01]  /*6720*/  R2UR UR4, R88 ;  /* 0x00000000580472ca */ /* 0x000fe200000e0000 */
[----:B------:R-:W-:Y:S01]  /*6730*/  UISETP.NE.U32.AND UP0, UPT, UR60, URZ, UPT ;  /* 0x000000ff3c00728c */ /* 0x000fe2000bf05070 */
[----:B------:R-:W-:Y:S02]  /*6740*/  ISETP.NE.U32.AND P4, PT, R82, RZ, PT ;  /* 0x000000ff5200720c */ /* 0x000fe40003f85070 */
[----:B------:R-:W-:Y:S01]  /*6750*/  ISETP.NE.U32.AND P2, PT, RZ, UR46, PT ;  /* 0x0000002eff007c0c */ /* 0x000fe2000bf45070 */
[----:B------:R-:W-:Y:S01]  /*6760*/  UISETP.NE.AND.EX UP1, UPT, UR61, URZ, UPT, UP0 ;  /* 0x000000ff3d00728c */ /* 0x000fe2000bf25300 */
[----:B------:R-:W-:Y:S01]  /*6770*/  ISETP.NE.AND.EX P4, PT, R83, RZ, PT, P4 ;  /* 0x000000ff5300720c */ /* 0x000fe20003f85340 */
[----:B------:R-:W-:Y:S01]  /*6780*/  UPLOP3.LUT UP0, UPT, UPT, UPT, UPT, 0x40, 0x4 ;  /* 0x000000000004789c */ /* 0x000fe20003f0e870 */
[----:B------:R-:W-:Y:S05]  /*6790*/  ISETP.NE.AND.EX P2, PT, RZ, UR47, PT, P2 ;  /* 0x0000002fff007c0c */ /* 0x000fea000bf45320 */
[----:B------:R-:W-:Y:S06]  /*67a0*/  UISETP.NE.AND UP2, UPT, UR4, URZ, UPT ;  /* 0x000000ff0400728c */ /* 0x000fec000bf45270 */
[----:B------:R-:W-:Y:S05]  /*67b0*/  PLOP3.LUT P1, PT, PT, PT, UP2, 0x80, 0x8 ;  /* 0x000000000008781c */ /* 0x000fea0003f2f028 */
[----:B------:R-:W-:Y:S06]  /*67c0*/  @UP2 UPLOP3.LUT UP0, UPT, UPT, UPT, UP1, 0x80, 0x8 ;  /* 0x000000000008289c */ /* 0x000fec0003f0f010 */
[----:B------:R-:W-:Y:S01]  /*67d0*/  PLOP3.LUT P0, PT, PT, PT, UP0, 0x80, 0x8 ;  /* 0x000000000008781c */ /* 0x000fe20003f0f008 */
[----:B------:R-:W-:Y:S01]  /*67e0*/  @!UPT UIADD3 URZ, UPT, UPT, URZ, URZ, URZ ;  /* 0x000000fffffff290 */ /* 0x000fe2000fffe0ff */
[----:B------:R-:W-:Y:S11]  /*67f0*/  BRA.U !UP1, `(.L_x_112) ;  /* 0x00000001093c7547 */ /* 0x000ff6000b800000 */
[----:B------:R-:W-:Y:S01]  /*6800*/  UISETP.NE.U32.AND UP0, UPT, UR46, URZ, UPT ;  /* 0x000000ff2e00728c */ /* 0x000fe2000bf05070 */
[----:B-1----:R-:W-:Y:S01]  /*6810*/  HFMA2 R0, -RZ, RZ, 0, 5.9604644775390625e-08 ;  /* 0x00000001ff007431 */ /* 0x002fe200000001ff */
[----:B------:R-:W1:Y:S01]  /*6820*/  LDCU.64 UR8, c[0x0][0x358] ;  /* 0x00006b00ff0877ac */ /* 0x000e620008000a00 */
[----:B------:R-:W-:Y:S01]  /*6830*/  IMAD.MOV.U32 R85, RZ, RZ, 0x1 ;  /* 0x00000001ff557424 */ /* 0x000fe200078e00ff */
[----:B------:R-:W-:Y:S06]  /*6840*/  UISETP.NE.AND.EX UP0, UPT, UR47, URZ, UPT, UP0 ;  /* 0x000000ff2f00728c */ /* 0x000fec000bf05300 */
        /* <DEDUP_REMOVED lines=9> */
[----:B--23--:R-:W-:Y:S02]  /*68e0*/  @!P3 IMAD.U32 R41, RZ, RZ, UR4 ;  /* 0x00000004ff29be24 */ /* 0x00cfe4000f8e00ff */
.L_x_112:
[----:B------:R-:W-:Y:S05]  /*68f0*/  @!P4 BRA `(.L_x_113) ;  /* 0x000000000024c947 */ /* 0x000fea0003800000 */
[----:B------:R-:W-:Y:S01]  /*6900*/  ISETP.NE.U32.AND P3, PT, R80, RZ, PT ;  /* 0x000000ff5000720c */ /* 0x000fe20003f65070 */
[----:B------:R-:W2:Y:S03]  /*6910*/  LDCU.64 UR4, c[0x0][0x358] ;  /* 0x00006b00ff0477ac */ /* 0x000ea60008000a00 */
[----:B------:R-:W-:Y:S11]  /*6920*/  ISETP.NE.AND.EX P3, PT, R81, RZ, PT, P3 ;  /* 0x000000ff5100720c */ /* 0x000ff60003f65330 */
[----:B------:R-:W-:Y:S02]  /*6930*/  @!UPT UIADD3 URZ, UPT, UPT, URZ, URZ, URZ ;  /* 0x000000fffffff290 */ /* 0x000fe4000fffe0ff */
[----:B------:R-:W3:Y:S01]  /*6940*/  @P3 LDC.64 R2, c[0x0][0x8a8] ;  /* 0x00022a00ff023b82 */ /* 0x000ee20000000a00 */
[----:B-1----:R-:W-:Y:S04]  /*6950*/  @P3 IMAD R0, R82, UR36, RZ ;  /* 0x0000002452003c24 */ /* 0x002fe8000f8e02ff */
[----:B---3--:R-:W-:Y:S05]  /*6960*/  @P3 IMAD.WIDE R2, R0, 0x4, R2 ;  /* 0x0000000400023825 */ /* 0x008fea00078e0202 */
[----:B--2--5:R2:W5:Y:S02]  /*6970*/  @P3 LDG.E R38, desc[UR4][R2.64] ;  /* 0x0000000402263981 */ /* 0x024564000c1e1900 */
[----:B--2---:R-:W3:Y:S02]  /*6980*/  @!P3 LDC R38, c[0x0][0x8a0] ;  /* 0x00022800ff26bb82 */ /* 0x004ee40000000800 */
.L_x_113:
[----:B-----5:R-:W-:Y:S01]  /*6990*/  FSETP.NEU.AND P4, PT, R41, RZ, PT ;  /* 0x000000ff2900720b */ /* 0x020fe20003f8d000 */
[----:B------:R-:W-:Y:S01]  /*69a0*/  BSSY B1, `(.L_x_114) ;  /* 0x0000042000017945 */ /* 0x000fe20003800000 */
[----:B------:R-:W-:Y:S01]  /*69b0*/  SEL R6, RZ, 0xffffffff, P2 ;  /* 0xffffffffff067807 */ /* 0x000fe20001000000 */
[----:B------:R-:W-:Y:S01]  /*69c0*/  IMAD.MOV.U32 R100, RZ, RZ, 0x1 ;  /* 0x00000001ff647424 */ /* 0x000fe200078e00ff */
[----:B------:R-:W-:Y:S02]  /*69d0*/  LOP3.LUT P3, RZ, R85, 0xff, RZ, 0xc0, !PT ;  /* 0x000000ff55ff7812 */ /* 0x000fe4000786c0ff */
[----:B------:R-:W-:Y:S02]  /*69e0*/  CS2R R78, SRZ ;  /* 0x00000000004e7805 */ /* 0x000fe4000001ff00 */
[----:B------:R-:W-:Y:S02]  /*69f0*/  @P1 SEL R3, RZ, 0xffffffff, P4 ;  /* 0xffffffffff031807 */ /* 0x000fe40002000000 */
[----:B------:R-:W-:Y:S02]  /*6a00*/  CS2R R76, SRZ ;  /* 0x00000000004c7805 */ /* 0x000fe4000001ff00 */
[----:B------:R-:W-:Y:S02]  /*6a10*/  LEA R2, R93, UR44, 0x3 ;  /* 0x0000002c5d027c11 */ /* 0x000fe4000f8e18ff */
[----:B------:R-:W-:Y:S02]  /*6a20*/  CS2R R74, SRZ ;  /* 0x00000000004a7805 */ /* 0x000fe4000001ff00 */
[----:B------:R-:W-:Y:S02]  /*6a30*/  @P0 SEL R3, R6, R3, !P3 ;  /* 0x0000000306030207 */ /* 0x000fe40005800000 */
[----:B------:R-:W-:Y:S02]  /*6a40*/  CS2R R72, SRZ ;  /* 0x0000000000487805 */ /* 0x000fe4000001ff00 */
[----:B------:R-:W-:Y:S02]  /*6a50*/  LEA R71, R36, UR44, 0x3 ;  /* 0x0000002c24477c11 */ /* 0x000fe4000f8e18ff */
[----:B------:R-:W-:Y:S02]  /*6a60*/  @P1 LOP3.LUT R3, R3, 0x1, RZ, 0xc0, !PT ;  /* 0x0000000103031812 */ /* 0x000fe400078ec0ff */
[----:B------:R-:W-:Y:S02]  /*6a70*/  SHF.L.U32 R4, R94, 0x1f, RZ ;  /* 0x0000001f5e047819 */ /* 0x000fe400000006ff */
[----:B------:R-:W-:Y:S02]  /*6a80*/  ISETP.NE.U32.OR P6, PT, R3, 0x1, !P1 ;  /* 0x000000010300780c */ /* 0x000fe40004fc5470 */
[----:B------:R-:W-:Y:S02]  /*6a90*/  PLOP3.LUT P2, PT, PT, PT, UP1, 0x80, 0x8 ;  /* 0x000000000008781c */ /* 0x000fe40003f4f018 */
[----:B------:R-:W-:Y:S02]  /*6aa0*/  LEA.HI R39, R36, R36, RZ, 0x1 ;  /* 0x0000002424277211 */ /* 0x000fe400078f08ff */
[----:B------:R-:W-:Y:S02]  /*6ab0*/  SEL R3, RZ, 0xffffffff, P4 ;  /* 0xffffffffff037807 */ /* 0x000fe40002000000 */
[----:B------:R-:W-:Y:S01]  /*6ac0*/  P2R R102, PR, RZ, 0x40 ;  /* 0x00000040ff667803 */ /* 0x000fe20000000000 */
[C---:B-1----:R-:W-:Y:S01]  /*6ad0*/  IMAD.SHL.U32 R0, R39.reuse, 0x80, RZ ;  /* 0x0000008027007824 */ /* 0x042fe200078e00ff */
[----:B------:R-:W-:Y:S03]  /*6ae0*/  LOP3.LUT R39, R39, 0xffe, RZ, 0xc0, !PT ;  /* 0x00000ffe27277812 */ /* 0x000fe600078ec0ff */
[----:B------:R-:W-:Y:S02]  /*6af0*/  @P6 SHF.L.U32 R5, R91, 0x1f, RZ ;  /* 0x0000001f5b056819 */ /* 0x000fe400000006ff */
[----:B------:R-:W-:Y:S01]  /*6b00*/  @P2 SEL R3, R6, R3, !P3 ;  /* 0x0000000306032207 */ /* 0x000fe20005800000 */
[----:B------:R-:W-:Y:S01]  /*6b10*/  IMAD.IADD R39, R36, 0x1, -R39 ;  /* 0x0000000124277824 */ /* 0x000fe200078e0a27 */
[----:B------:R-:W1:Y:S01]  /*6b20*/  @P6 SYNCS.PHASECHK.TRANS64.TRYWAIT P1, [R2+URZ+0x140], R5 ;  /* 0x00014005020065a7 */ /* 0x000e6200080211ff */
[----:B------:R-:W-:Y:S02]  /*6b30*/  LOP3.LUT R0, R0, 0xffffff00, RZ, 0xc0, !PT ;  /* 0xffffff0000007812 */ /* 0x000fe400078ec0ff */
[----:B------:R-:W-:Y:S03]  /*6b40*/  LOP3.LUT R3, R3, 0x1, RZ, 0xc0, !PT ;  /* 0x0000000103037812 */ /* 0x000fe600078ec0ff */
[----:B------:R-:W-:Y:S01]  /*6b50*/  IMAD.IADD R0, R37, 0x1, R0 ;  /* 0x0000000125007824 */ /* 0x000fe200078e0200 */
[----:B------:R-:W-:Y:S03]  /*6b60*/  ISETP.NE.U32.AND P5, PT, R3, 0x1, PT ;  /* 0x000000010300780c */ /* 0x000fe60003fa5070 */
[----:B------:R-:W-:Y:S01]  /*6b70*/  IMAD R39, R39, 0x100000, R0 ;  /* 0x0010000027277824 */ /* 0x000fe200078e0200 */
[----:B------:R-:W-:Y:S01]  /*6b80*/  P2R R101, PR, RZ, 0x20 ;  /* 0x00000020ff657803 */ /* 0x000fe20000000000 */
[----:B------:R2:W4:Y:S01]  /*6b90*/  SYNCS.PHASECHK.TRANS64.TRYWAIT P0, [R71+URZ+0x1b0], R4 ;  /* 0x0001b004470075a7 */ /* 0x00052200080011ff */
[----:B-1----:R-:W-:Y:S01]  /*6ba0*/  @P6 SEL R100, RZ, 0x1, !P1 ;  /* 0x00000001ff646807 */ /* 0x002fe20004800000 */
[----:B--2---:R-:W-:Y:S06]  /*6bb0*/  @!P6 BRA `(.L_x_115) ;  /* 0x000000000080e947 */ /* 0x004fec0003800000 */
[----:B------:R-:W-:Y:S01]  /*6bc0*/  @P5 IMAD R6, R93, 0x1000, R84 ;  /* 0x000010005d065824 */ /* 0x000fe200078e0254 */
[----:B------:R-:W1:Y:S01]  /*6bd0*/  S2R R0, SR_CgaCtaId ;  /* 0x0000000000007919 */ /* 0x000e620000008800 */
[----:B------:R-:W-:Y:S01]  /*6be0*/  ISETP.NE.AND P1, PT, R100, RZ, PT ;  /* 0x000000ff6400720c */ /* 0x000fe20003f25270 */
[----:B------:R-:W-:Y:S01]  /*6bf0*/  BSSY B0, `(.L_x_116) ;  /* 0x000000b000007945 */ /* 0x000fe20003800000 */
[----:B------:R-:W-:Y:S01]  /*6c00*/  @P5 VIADD R5, R6, UR44 ;  /* 0x0000002c06055c36 */ /* 0x000fe20008000000 */
[----:B------:R-:W-:Y:S02]  /*6c10*/  CS2R R74, SRZ ;  /* 0x00000000004a7805 */ /* 0x000fe4000001ff00 */
[----:B------:R-:W-:Y:S02]  /*6c20*/  CS2R R72, SRZ ;  /* 0x0000000000487805 */ /* 0x000fe4000001ff00 */
[----:B------:R-:W-:Y:S01]  /*6c30*/  CS2R R78, SRZ ;  /* 0x00000000004e7805 */ /* 0x000fe2000001ff00 */
[----:B------:R-:W-:Y:S01]  /*6c40*/  @P5 IMAD R5, R95, -0x10, R5 ;  /* 0xfffffff05f055824 */ /* 0x000fe200078e0205 */
[----:B------:R-:W-:Y:S04]  /*6c50*/  CS2R R76, SRZ ;  /* 0x00000000004c7805 */ /* 0x000fe8000001ff00 */
[----:B------:R-:W-:Y:S05]  /*6c60*/  @P1 BRA `(.L_x_117) ;  /* 0x00000000000c1947 */ /* 0x000fea0003800000 */
[----:B------:R-:W-:Y:S04]  /*6c70*/  SHF.L.U32 R3, R91, 0x1f, RZ ;  /* 0x0000001f5b037819 */ /* 0x000fe800000006ff */
[----:B------:R-:W2:Y:S02]  /*6c80*/  SYNCS.PHASECHK.TRANS64.TRYWAIT P1, [R2+URZ+0x140], R3 ;  /* 0x00014003020075a7 */ /* 0x000ea400080211ff */
[----:B--2---:R-:W-:Y:S05]  /*6c90*/  @!P1 BRA `(.L_x_118) ;  /* 0x0000004400889947 */ /* 0x004fea0003800000 */
.L_x_117:
[----:B------:R-:W-:Y:S05]  /*6ca0*/  BSYNC B0 ;  /* 0x0000000000007941 */ /* 0x000fea0003800000 */
.L_x_116:
[----:B------:R-:W-:Y:S01]  /*6cb0*/  ISETP.NE.AND P1, PT, R101, RZ, PT ;  /* 0x000000ff6500720c */ /* 0x000fe20003f25270 */
[----:B--2---:R-:W-:Y:S02]  /*6cc0*/  VIADD R3, R2, 0x160 ;  /* 0x0000016002037836 */ /* 0x004fe40000000000 */
[----:B------:R-:W-:Y:S03]  /*6cd0*/  VIADD R93, R93, 0x1 ;  /* 0x000000015d5d7836 */ /* 0x000fe60000000000 */
[----:B-1----:R-:W-:Y:S07]  /*6ce0*/  PRMT R0, R0, 0x654, R3 ;  /* 0x0000065400007816 */ /* 0x002fee0000000003 */
[----:B------:R1:W2:Y:S04]  /*6cf0*/  @P1 LDS.128 R72, [R6+UR44+0x400] ;  /* 0x0004002c06481984 */ /* 0x0002a80008000c00 */
[----:B------:R1:W1:Y:S01]  /*6d00*/  @P1 LDS.128 R76, [R5+0x410] ;  /* 0x00041000054c1984 */ /* 0x0002620000000c00 */
[C---:B------:R-:W-:Y:S01]  /*6d10*/  ISETP.NE.AND P1, PT, R93.reuse, 0x4, PT ;  /* 0x000000045d00780c */ /* 0x040fe20003f25270 */
[----:B------:R-:W-:Y:S01]  /*6d20*/  @!PT LDS RZ, [RZ] ;  /* 0x00000000fffff984 */ /* 0x000fe20000000800 */
[----:B------:R-:W-:Y:S01]  /*6d30*/  @!PT LDS RZ, [RZ] ;  /* 0x00000000fffff984 */ /* 0x000fe20000000800 */
[----:B------:R-:W-:Y:S01]  /*6d40*/  @!PT LDS RZ, [RZ] ;  /* 0x00000000fffff984 */ /* 0x000fe20000000800 */
[----:B------:R-:W-:Y:S01]  /*6d50*/  @!PT LDS RZ, [RZ] ;  /* 0x00000000fffff984 */ /* 0x000fe20000000800 */
[----:B------:R5:W-:Y:S06]  /*6d60*/  MEMBAR.ALL.CTA ;  /* 0x0000000000007992 */ /* 0x000bec0000008000 */
[----:B-----5:R-:W5:Y:S01]  /*6d70*/  FENCE.VIEW.ASYNC.S ;  /* 0x00000000000073c6 */ /* 0x020f620000000000 */
[----:B------:R-:W-:Y:S01]  /*6d80*/  SEL R93, R93, RZ, P1 ;  /* 0x000000ff5d5d7207 */ /* 0x000fe20000800000 */
[----:B-----5:R5:W-:Y:S02]  /*6d90*/  SYNCS.ARRIVE.TRANS64.RED.A1T0 RZ, [R0+URZ], RZ ;  /* 0x000000ff00ff79a7 */ /* 0x020be400081004ff */
[----:B-----5:R-:W-:Y:S04]  /*6da0*/  SEL R0, RZ, 0x1, P1 ;  /* 0x00000001ff007807 */ /* 0x020fe80000800000 */
[----:B--2---:R-:W-:Y:S02]  /*6db0*/  LOP3.LUT R91, R91, R0, RZ, 0x3c, !PT ;  /* 0x000000005b5b7212 */ /* 0x004fe400078e3cff */
.L_x_115:
[----:B------:R-:W-:Y:S05]  /*6dc0*/  BSYNC B1 ;  /* 0x0000000000017941 */ /* 0x000fea0003800000 */
.L_x_114:
[----:B------:R-:W-:Y:S04]  /*6dd0*/  SHF.R.U32.HI R3, RZ, 0x15, R39 ;  /* 0x00000015ff037819 */ /* 0x000fe80000011627 */
[----:B------:R-:W-:Y:S01]  /*6de0*/  LOP3.LUT P1, RZ, R3, 0x3, R86, 0x48, !PT ;  /* 0x0000000303ff7812 */ /* 0x000fe20007824856 */
[----:B------:R-:W-:Y:S01]  /*6df0*/  @!UPT UIADD3 URZ, UPT, UPT, URZ, URZ, URZ ;  /* 0x000000fffffff290 */ /* 0x000fe2000fffe0ff */
[----:B----4-:R-:W-:Y:S11]  /*6e00*/  @P0 BRA `(.L_x_119) ;  /* 0x0000000000080947 */ /* 0x010ff60003800000 */
[----:B------:R-:W2:Y:S02]  /*6e10*/  SYNCS.PHASECHK.TRANS64.TRYWAIT P0, [R71+URZ+0x1b0], R4 ;  /* 0x0001b004470075a7 */ /* 0x000ea400080011ff */
[----:B--2---:R-:W-:Y:S05]  /*6e20*/  @!P0 BRA `(.L_x_120) ;  /* 0x0000004400388947 */ /* 0x004fea0003800000 */
.L_x_119:
[----:B------:R-:W-:Y:S05]  /*6e30*/  @!P1 BRA `(.L_x_121) ;  /* 0x0000000000409947 */ /* 0x000fea0003800000 */
[----:B------:R-:W1:Y:S01]  /*6e40*/  LDCU.64 UR8, c[0x4][0x78] ;  /* 0x01000f00ff0877ac */ /* 0x000e620008000a00 */
[----:B------:R-:W-:Y:S01]  /*6e50*/  MOV R3, 0x0 ;  /* 0x0000000000037802 */ /* 0x000fe20000000f00 */
[----:B------:R-:W-:Y:S02]  /*6e60*/  HFMA2 R12, -RZ, RZ, 0, 5.9604644775390625e-08 ;  /* 0x00000001ff0c7431 */ /* 0x000fe400000001ff */
[----:B------:R-:W-:Y:S02]  /*6e70*/  IMAD.MOV.U32 R8, RZ, RZ, 0x192 ;  /* 0x00000192ff087424 */ /* 0x000fe400078e00ff */
[----:B------:R-:W-:Y:S01]  /*6e80*/  IMAD.MOV.U32 R13, RZ, RZ, RZ ;  /* 0x000000ffff0d7224 */ /* 0x000fe200078e00ff */
[----:B------:R-:W4:Y:S01]  /*6e90*/  LDCU.64 UR6, c[0x4][0x80] ;  /* 0x01001000ff0677ac */ /* 0x000f220008000a00 */
[----:B------:R-:W3:Y:S01]  /*6ea0*/  LDC.64 R2, c[0x4][R3] ;  /* 0x0100000003027b82 */ /* 0x000ee20000000a00 */
[----:B------:R-:W5:Y:S01]  /*6eb0*/  LDCU.64 UR4, c[0x4][0x18] ;  /* 0x01000300ff0477ac */ /* 0x000f620008000a00 */
[----:B-1----:R-:W-:Y:S01]  /*6ec0*/  MOV R5, UR9 ;  /* 0x0000000900057c02 */ /* 0x002fe20008000f00 */
[----:B--2---:R-:W-:Y:S01]  /*6ed0*/  IMAD.U32 R4, RZ, RZ, UR8 ;  /* 0x00000008ff047e24 */ /* 0x004fe2000f8e00ff */
[----:B----4-:R-:W-:Y:S01]  /*6ee0*/  MOV R7, UR7 ;  /* 0x0000000700077c02 */ /* 0x010fe20008000f00 */
[----:B------:R-:W-:Y:S01]  /*6ef0*/  IMAD.U32 R6, RZ, RZ, UR6 ;  /* 0x00000006ff067e24 */ /* 0x000fe2000f8e00ff */
[----:B-----5:R-:W-:Y:S01]  /*6f00*/  MOV R11, UR5 ;  /* 0x00000005000b7c02 */ /* 0x020fe20008000f00 */
[----:B------:R-:W-:Y:S02]  /*6f10*/  IMAD.U32 R10, RZ, RZ, UR4 ;  /* 0x00000004ff0a7e24 */ /* 0x000fe4000f8e00ff */
[----:B------:R-:W-:Y:S07]  /*6f20*/  LEPC R20, `(.L_x_121) ;  /* 0x000000001014794e */ /* 0x000fee0000000000 */
[----:B---3--:R-:W-:Y:S05]  /*6f30*/  CALL.ABS.NOINC R2 ;  /* 0x0000000002007343 */ /* 0x008fea0003c00000 */
.L_x_121:
[-C--:B------:R-:W-:Y:S01]  /*6f40*/  F2FP.F16.E5M2.UNPACK_B R42, R72.reuse ;  /* 0x00000048ff2a723e */ /* 0x080fe200020004ff */
[----:B------:R-:W-:Y:S05]  /*6f50*/  WARPSYNC.ALL ;  /* 0x0000000000007948 */ /* 0x000fea0003800000 */
[----:B------:R-:W-:Y:S01]  /*6f60*/  R2UR UR4, R39 ;  /* 0x00000000270472ca */ /* 0x000fe200000e0000 */
[--C-:B------:R-:W-:Y:S01]  /*6f70*/  HADD2.F32 R40, -RZ, R42.reuse.H0_H0 ;  /* 0x2000002aff287230 */ /* 0x100fe20000004100 */
[----:B------:R-:W-:Y:S01]  /*6f80*/  F2FP.F16.E5M2.UNPACK_B R43, R72.H1 ;  /* 0x00000048ff2b723e */ /* 0x000fe200030004ff */
[----:B------:R-:W-:Y:S01]  /*6f90*/  HADD2.F32 R42, -RZ, R42.H1_H1 ;  /* 0x3000002aff2a7230 */ /* 0x000fe20000004100 */
[-C--:B------:R-:W-:Y:S01]  /*6fa0*/  F2FP.F16.E5M2.UNPACK_B R45, R73.reuse ;  /* 0x00000049ff2d723e */ /* 0x080fe200020004ff */
[----:B------:R-:W-:Y:S01]  /*6fb0*/  BSSY.RECONVERGENT B0, `(.L_x_122) ;  /* 0x0000099000007945 */ /* 0x000fe20003800200 */
[----:B------:R-:W-:Y:S01]  /*6fc0*/  F2FP.F16.E5M2.UNPACK_B R47, R73.H1 ;  /* 0x00000049ff2f723e */ /* 0x000fe200030004ff */
[--C-:B------:R-:W-:Y:S01]  /*6fd0*/  HADD2.F32 R44, -RZ, R43.reuse.H0_H0 ;  /* 0x2000002bff2c7230 */ /* 0x100fe20000004100 */
[-C--:B------:R-:W-:Y:S01]  /*6fe0*/  F2FP.F16.E5M2.UNPACK_B R49, R74.reuse ;  /* 0x0000004aff31723e */ /* 0x080fe200020004ff */
[----:B------:R-:W-:Y:S01]  /*6ff0*/  HADD2.F32 R46, -RZ, R43.H1_H1 ;  /* 0x3000002bff2e7230 */ /* 0x000fe20000004100 */
[----:B------:R-:W-:Y:S01]  /*7000*/  F2FP.F16.E5M2.UNPACK_B R51, R74.H1 ;  /* 0x0000004aff33723e */ /* 0x000fe200030004ff */
[--C-:B------:R-:W-:Y:S01]  /*7010*/  HADD2.F32 R43, -RZ, R45.reuse.H0_H0 ;  /* 0x2000002dff2b7230 */ /* 0x100fe20000004100 */
[-C--:B------:R-:W-:Y:S01]  /*7020*/  F2FP.F16.E5M2.UNPACK_B R53, R75.reuse ;  /* 0x0000004bff35723e */ /* 0x080fe200020004ff */
[----:B-12---:R-:W-:Y:S01]  /*7030*/  LDTM.16dp32bit_t0_t15.x32 R4, tmem[UR4] ;  /* 0x00000004000479ee */ /* 0x006fe20008a80000 */
[----:B------:R-:W3:Y:S01]  /*7040*/  LDTM.16dp32bit_t16_t31.x32 R4, tmem[UR4+0x20] ;  /* 0x00002004000479ee */ /* 0x000ee20008aa0000 */
[----:B------:R-:W-:Y:S01]  /*7050*/  IADD3 R112, PT, PT, R84, UR44, RZ ;  /* 0x0000002c54707c10 */ /* 0x000fe2000fffe0ff */
[----:B------:R-:W-:Y:S01]  /*7060*/  HADD2.F32 R48, -RZ, R45.H1_H1 ;  /* 0x3000002dff307230 */ /* 0x000fe20000004100 */
[----:B------:R-:W-:Y:S01]  /*7070*/  SHF.L.U32 R103, R90, 0x4, RZ ;  /* 0x000000045a677819 */ /* 0x000fe200000006ff */
[----:B------:R-:W-:Y:S01]  /*7080*/  HADD2.F32 R52, -RZ, R49.H1_H1 ;  /* 0x30000031ff347230 */ /* 0x000fe20000004100 */
[----:B------:R-:W-:Y:S01]  /*7090*/  F2FP.F16.E5M2.UNPACK_B R55, R75.H1 ;  /* 0x0000004bff37723e */ /* 0x000fe200030004ff */
[----:B------:R-:W-:Y:S01]  /*70a0*/  HADD2.F32 R56, -RZ, R53.H1_H1 ;  /* 0x30000035ff387230 */ /* 0x000fe20000004100 */
[-C--:B------:R-:W-:Y:S01]  /*70b0*/  F2FP.F16.E5M2.UNPACK_B R57, R76.reuse ;  /* 0x0000004cff39723e */ /* 0x080fe200020004ff */
[--C-:B------:R-:W-:Y:S01]  /*70c0*/  HADD2.F32 R45, -RZ, R47.reuse.H0_H0 ;  /* 0x2000002fff2d7230 */ /* 0x100fe20000004100 */
[----:B------:R-:W-:Y:S01]  /*70d0*/  F2FP.F16.E5M2.UNPACK_B R59, R76.H1 ;  /* 0x0000004cff3b723e */ /* 0x000fe200030004ff */
[----:B------:R-:W-:Y:S01]  /*70e0*/  HADD2.F32 R50, -RZ, R47.H1_H1 ;  /* 0x3000002fff327230 */ /* 0x000fe20000004100 */
[-C--:B------:R-:W-:Y:S01]  /*70f0*/  F2FP.F16.E5M2.UNPACK_B R61, R77.reuse ;  /* 0x0000004dff3d723e */ /* 0x080fe200020004ff */
[----:B------:R-:W-:Y:S01]  /*7100*/  HADD2.F32 R47, -RZ, R49.H0_H0 ;  /* 0x20000031ff2f7230 */ /* 0x000fe20000004100 */
[----:B------:R-:W-:Y:S01]  /*7110*/  F2FP.F16.E5M2.UNPACK_B R63, R77.H1 ;  /* 0x0000004dff3f723e */ /* 0x000fe200030004ff */
[----:B------:R-:W-:Y:S01]  /*7120*/  HADD2.F32 R60, -RZ, R57.H1_H1 ;  /* 0x30000039ff3c7230 */ /* 0x000fe20000004100 */
[-C--:B------:R-:W-:Y:S01]  /*7130*/  F2FP.F16.E5M2.UNPACK_B R65, R78.reuse ;  /* 0x0000004eff41723e */ /* 0x080fe200020004ff */
[----:B------:R-:W-:Y:S01]  /*7140*/  HADD2.F32 R64, -RZ, R61.H1_H1 ;  /* 0x3000003dff407230 */ /* 0x000fe20000004100 */
[----:B------:R-:W-:Y:S01]  /*7150*/  F2FP.F16.E5M2.UNPACK_B R67, R78.H1 ;  /* 0x0000004eff43723e */ /* 0x000fe200030004ff */
[----:B------:R-:W-:Y:S01]  /*7160*/  HADD2.F32 R49, -RZ, R51.H0_H0 ;  /* 0x20000033ff317230 */ /* 0x000fe20000004100 */
[----:B------:R-:W-:Y:S01]  /*7170*/  ISETP.NE.AND P0, PT, R97, RZ, PT ;  /* 0x000000ff6100720c */ /* 0x000fe20003f05270 */
[----:B------:R-:W-:Y:S01]  /*7180*/  HADD2.F32 R68, -RZ, R65.H1_H1 ;  /* 0x30000041ff447230 */ /* 0x000fe20000004100 */
[----:B------:R-:W-:Y:S01]  /*7190*/  ISETP.NE.AND P6, PT, R102, RZ, PT ;  /* 0x000000ff6600720c */ /* 0x000fe20003fc5270 */
[----:B------:R-:W-:Y:S02]  /*71a0*/  HADD2.F32 R54, -RZ, R51.H1_H1 ;  /* 0x30000033ff367230 */ /* 0x000fe40000004100 */
[C---:B---3--:R-:W-:Y:S01]  /*71b0*/  FMUL R0, R38.reuse, R4 ;  /* 0x0000000426007220 */ /* 0x048fe20000400000 */
[C---:B------:R-:W-:Y:S01]  /*71c0*/  FMUL R2, R38.reuse, R5 ;  /* 0x0000000526027220 */ /* 0x040fe20000400000 */
[C---:B------:R-:W-:Y:S01]  /*71d0*/  FMUL R4, R38.reuse, R8 ;  /* 0x0000000826047220 */ /* 0x040fe20000400000 */
[C---:B------:R-:W-:Y:S01]  /*71e0*/  FMUL R5, R38.reuse, R9 ;  /* 0x0000000926057220 */ /* 0x040fe20000400000 */
[C---:B------:R-:W-:Y:S01]  /*71f0*/  FFMA R0, R41.reuse, R40, R0 ;  /* 0x0000002829007223 */ /* 0x040fe20000000000 */
[C---:B------:R-:W-:Y:S01]  /*7200*/  FFMA R2, R41.reuse, R42, R2 ;  /* 0x0000002a29027223 */ /* 0x040fe20000000002 */
[C---:B------:R-:W-:Y:S01]  /*7210*/  FMUL R8, R38.reuse, R12 ;  /* 0x0000000c26087220 */ /* 0x040fe20000400000 */
[C---:B------:R-:W-:Y:S01]  /*7220*/  FMUL R9, R38.reuse, R13 ;  /* 0x0000000d26097220 */ /* 0x040fe20000400000 */
[----:B------:R-:W-:Y:S02]  /*7230*/  HADD2.F32 R51, -RZ, R53.H0_H0 ;  /* 0x20000035ff337230 */ /* 0x000fe40000004100 */
[C---:B------:R-:W-:Y:S01]  /*7240*/  FMUL R12, R38.reuse, R16 ;  /* 0x00000010260c7220 */ /* 0x040fe20000400000 */
        /* <DEDUP_REMOVED lines=13> */
[C---:B------:R-:W-:Y:S01]  /*7320*/  FFMA R3, R41.reuse, R44, R3 ;  /* 0x0000002c29037223 */ /* 0x040fe20000000003 */
[----:B------:R-:W-:Y:S01]  /*7330*/  F2FP.F16.E5M2.UNPACK_B R40, R79 ;  /* 0x0000004fff28723e */ /* 0x000fe200020004ff */
[C---:B------:R-:W-:Y:S01]  /*7340*/  FFMA R7, R41.reuse, R46, R7 ;  /* 0x0000002e29077223 */ /* 0x040fe20000000007 */
[C---:B------:R-:W-:Y:S01]  /*7350*/  FFMA R4, R41.reuse, R43, R4 ;  /* 0x0000002b29047223 */ /* 0x040fe20000000004 */
[----:B------:R-:W-:Y:S01]  /*7360*/  F2FP.F16.E5M2.UNPACK_B R42, R79.H1 ;  /* 0x0000004fff2a723e */ /* 0x000fe200030004ff */
[C---:B------:R-:W-:Y:S01]  /*7370*/  FFMA R5, R41.reuse, R48, R5 ;  /* 0x0000003029057223 */ /* 0x040fe20000000005 */
[----:B------:R-:W-:Y:S01]  /*7380*/  FFMA R6, R41, R45, R6 ;  /* 0x0000002d29067223 */ /* 0x000fe20000000006 */
[----:B------:R-:W-:Y:S01]  /*7390*/  F2FP.SATFINITE.E5M2.F32.PACK_AB_MERGE_C R99, R7, R3, RZ ;  /* 0x000000030763723e */ /* 0x000fe200048060ff */
[C---:B------:R-:W-:Y:S01]  /*73a0*/  FFMA R11, R41.reuse, R50, R11 ;  /* 0x00000032290b7223 */ /* 0x040fe2000000000b */
[C---:B------:R-:W-:Y:S01]  /*73b0*/  FFMA R8, R41.reuse, R47, R8 ;  /* 0x0000002f29087223 */ /* 0x040fe20000000008 */
[----:B------:R-:W-:Y:S01]  /*73c0*/  FMUL R10, R38, R14 ;  /* 0x0000000e260a7220 */ /* 0x000fe20000400000 */
[----:B------:R-:W-:Y:S01]  /*73d0*/  F2FP.SATFINITE.E5M2.F32.PACK_AB_MERGE_C R104, R2, R0, R99 ;  /* 0x000000000268723e */ /* 0x000fe20004806063 */
[----:B------:R-:W-:Y:S01]  /*73e0*/  FFMA R9, R41, R52, R9 ;  /* 0x0000003429097223 */ /* 0x000fe20000000009 */
[----:B------:R-:W-:Y:S01]  /*73f0*/  F2FP.SATFINITE.E5M2.F32.PACK_AB_MERGE_C R105, R11, R6, RZ ;  /* 0x000000060b69723e */ /* 0x000fe200048060ff */
[----:B------:R-:W-:Y:S01]  /*7400*/  FFMA R10, R41, R49, R10 ;  /* 0x00000031290a7223 */ /* 0x000fe2000000000a */
[----:B------:R-:W-:Y:S01]  /*7410*/  IADD3 R99, PT, PT, R112, R103, RZ ;  /* 0x0000006770637210 */ /* 0x000fe20007ffe0ff */
[C---:B------:R-:W-:Y:S01]  /*7420*/  FMUL R15, R38.reuse, R15 ;  /* 0x0000000f260f7220 */ /* 0x040fe20000400000 */
[--C-:B------:R-:W-:Y:S01]  /*7430*/  HADD2.F32 R53, -RZ, R55.reuse.H0_H0 ;  /* 0x20000037ff357230 */ /* 0x100fe20000004100 */
[----:B------:R-:W-:Y:S01]  /*7440*/  F2FP.SATFINITE.E5M2.F32.PACK_AB_MERGE_C R105, R5, R4, R105 ;  /* 0x000000040569723e */ /* 0x000fe20004806069 */
[----:B------:R-:W-:Y:S02]  /*7450*/  HADD2.F32 R58, -RZ, R55.H1_H1 ;  /* 0x30000037ff3a7230 */ /* 0x000fe40000004100 */
[C---:B------:R-:W-:Y:S01]  /*7460*/  FFMA R15, R41.reuse, R54, R15 ;  /* 0x00000036290f7223 */ /* 0x040fe2000000000f */
[C---:B------:R-:W-:Y:S01]  /*7470*/  FFMA R12, R41.reuse, R51, R12 ;  /* 0x00000033290c7223 */ /* 0x040fe2000000000c */
[C---:B------:R-:W-:Y:S01]  /*7480*/  FFMA R13, R41.reuse, R56, R13 ;  /* 0x00000038290d7223 */ /* 0x040fe2000000000d */
[----:B------:R-:W-:Y:S02]  /*7490*/  HADD2.F32 R55, -RZ, R57.H0_H0 ;  /* 0x20000039ff377230 */ /* 0x000fe40000004100 */
[C---:B------:R-:W-:Y:S01]  /*74a0*/  FMUL R14, R38.reuse, R18 ;  /* 0x00000012260e7220 */ /* 0x040fe20000400000 */
[C---:B------:R-:W-:Y:S01]  /*74b0*/  FMUL R19, R38.reuse, R19 ;  /* 0x0000001326137220 */ /* 0x040fe20000400000 */
[--C-:B------:R-:W-:Y:S02]  /*74c0*/  HADD2.F32 R57, -RZ, R59.reuse.H0_H0 ;  /* 0x2000003bff397230 */ /* 0x100fe40000004100 */
[C---:B------:R-:W-:Y:S01]  /*74d0*/  FMUL R18, R38.reuse, R22 ;  /* 0x0000001626127220 */ /* 0x040fe20000400000 */
[C---:B------:R-:W-:Y:S01]  /*74e0*/  FFMA R14, R41.reuse, R53, R14 ;  /* 0x00000035290e7223 */ /* 0x040fe2000000000e */
[----:B------:R-:W-:Y:S02]  /*74f0*/  HADD2.F32 R62, -RZ, R59.H1_H1 ;  /* 0x3000003bff3e7230 */ /* 0x000fe40000004100 */
[C---:B------:R-:W-:Y:S01]  /*7500*/  FFMA R19, R41.reuse, R58, R19 ;  /* 0x0000003a29137223 */ /* 0x040fe20000000013 */
[----:B------:R-:W-:Y:S02]  /*7510*/  HADD2.F32 R59, -RZ, R61.H0_H0 ;  /* 0x2000003dff3b7230 */ /* 0x000fe40000004100 */
[C---:B------:R-:W-:Y:S01]  /*7520*/  FMUL R23, R38.reuse, R23 ;  /* 0x0000001726177220 */ /* 0x040fe20000400000 */
[C---:B------:R-:W-:Y:S01]  /*7530*/  FFMA R16, R41.reuse, R55, R16 ;  /* 0x0000003729107223 */ /* 0x040fe20000000010 */
[C---:B------:R-:W-:Y:S01]  /*7540*/  FFMA R17, R41.reuse, R60, R17 ;  /* 0x0000003c29117223 */ /* 0x040fe20000000011 */
[--C-:B------:R-:W-:Y:S02]  /*7550*/  HADD2.F32 R61, -RZ, R63.reuse.H0_H0 ;  /* 0x2000003fff3d7230 */ /* 0x100fe40000004100 */
[C---:B------:R-:W-:Y:S01]  /*7560*/  FFMA R18, R41.reuse, R57, R18 ;  /* 0x0000003929127223 */ /* 0x040fe20000000012 */
[----:B------:R-:W-:Y:S02]  /*7570*/  HADD2.F32 R66, -RZ, R63.H1_H1 ;  /* 0x3000003fff427230 */ /* 0x000fe40000004100 */
[C---:B------:R-:W-:Y:S01]  /*7580*/  FMUL R22, R38.reuse, R26 ;  /* 0x0000001a26167220 */ /* 0x040fe20000400000 */
[----:B------:R-:W-:Y:S02]  /*7590*/  HADD2.F32 R63, -RZ, R65.H0_H0 ;  /* 0x20000041ff3f7230 */ /* 0x000fe40000004100 */
[C---:B------:R-:W-:Y:S01]  /*75a0*/  FFMA R23, R41.reuse, R62, R23 ;  /* 0x0000003e29177223 */ /* 0x040fe20000000017 */
[C---:B------:R-:W-:Y:S01]  /*75b0*/  FMUL R27, R38.reuse, R27 ;  /* 0x0000001b261b7220 */ /* 0x040fe20000400000 */
[C---:B------:R-:W-:Y:S01]  /*75c0*/  FFMA R20, R41.reuse, R59, R20 ;  /* 0x0000003b29147223 */ /* 0x040fe20000000014 */
[C---:B------:R-:W-:Y:S01]  /*75d0*/  FFMA R21, R41.reuse, R64, R21 ;  /* 0x0000004029157223 */ /* 0x040fe20000000015 */
[--C-:B------:R-:W-:Y:S02]  /*75e0*/  HADD2.F32 R65, -RZ, R67.reuse.H0_H0 ;  /* 0x20000043ff417230 */ /* 0x100fe40000004100 */
[C---:B------:R-:W-:Y:S01]  /*75f0*/  FFMA R22, R41.reuse, R61, R22 ;  /* 0x0000003d29167223 */ /* 0x040fe20000000016 */
[----:B------:R-:W-:Y:S02]  /*7600*/  HADD2.F32 R70, -RZ, R67.H1_H1 ;  /* 0x30000043ff467230 */ /* 0x000fe40000004100 */
[C---:B------:R-:W-:Y:S01]  /*7610*/  FMUL R26, R38.reuse, R30 ;  /* 0x0000001e261a7220 */ /* 0x040fe20000400000 */
[--C-:B------:R-:W-:Y:S02]  /*7620*/  HADD2.F32 R67, -RZ, R40.reuse.H0_H0 ;  /* 0x20000028ff437230 */ /* 0x100fe40000004100 */
[C---:B------:R-:W-:Y:S01]  /*7630*/  FFMA R27, R41.reuse, R66, R27 ;  /* 0x00000042291b7223 */ /* 0x040fe2000000001b */
[C---:B------:R-:W-:Y:S01]  /*7640*/  FMUL R31, R38.reuse, R31 ;  /* 0x0000001f261f7220 */ /* 0x040fe20000400000 */
[C---:B------:R-:W-:Y:S01]  /*7650*/  FFMA R24, R41.reuse, R63, R24 ;  /* 0x0000003f29187223 */ /* 0x040fe20000000018 */
[----:B------:R-:W-:Y:S02]  /*7660*/  HADD2.F32 R40, -RZ, R40.H1_H1 ;  /* 0x30000028ff287230 */ /* 0x000fe40000004100 */
[C---:B------:R-:W-:Y:S01]  /*7670*/  FFMA R25, R41.reuse, R68, R25 ;  /* 0x0000004429197223 */ /* 0x040fe20000000019 */
[--C-:B------:R-:W-:Y:S02]  /*7680*/  HADD2.F32 R69, -RZ, R42.reuse.H0_H0 ;  /* 0x2000002aff457230 */ /* 0x100fe40000004100 */
[C---:B------:R-:W-:Y:S01]  /*7690*/  FFMA R26, R41.reuse, R65, R26 ;  /* 0x00000041291a7223 */ /* 0x040fe2000000001a */
[----:B------:R-:W-:Y:S02]  /*76a0*/  HADD2.F32 R42, -RZ, R42.H1_H1 ;  /* 0x3000002aff2a7230 */ /* 0x000fe40000004100 */
[C---:B------:R-:W-:Y:S01]  /*76b0*/  FMUL R30, R38.reuse, R34 ;  /* 0x00000022261e7220 */ /* 0x040fe20000400000 */
[----:B------:R-:W-:Y:S01]  /*76c0*/  FFMA R31, R41, R70, R31 ;  /* 0x00000046291f7223 */ /* 0x000fe2000000001f */
[----:B------:R-:W-:Y:S01]  /*76d0*/  FMUL R35, R38, R35 ;  /* 0x0000002326237220 */ /* 0x000fe20000400000 */
[----:B------:R-:W-:Y:S01]  /*76e0*/  F2FP.SATFINITE.E5M2.F32.PACK_AB_MERGE_C R106, R15, R10, RZ ;  /* 0x0000000a0f6a723e */ /* 0x000fe200048060ff */
[----:B------:R-:W-:Y:S01]  /*76f0*/  FFMA R28, R41, R67, R28 ;  /* 0x00000043291c7223 */ /* 0x000fe2000000001c */
[----:B------:R-:W-:Y:S01]  /*7700*/  F2FP.SATFINITE.E5M2.F32.PACK_AB_MERGE_C R107, R19, R14, RZ ;  /* 0x0000000e136b723e */ /* 0x000fe200048060ff */
[C---:B------:R-:W-:Y:S01]  /*7710*/  FFMA R29, R41.reuse, R40, R29 ;  /* 0x00000028291d7223 */ /* 0x040fe2000000001d */
[C---:B------:R-:W-:Y:S01]  /*7720*/  FFMA R30, R41.reuse, R69, R30 ;  /* 0x00000045291e7223 */ /* 0x040fe2000000001e */
[----:B------:R-:W-:Y:S01]  /*7730*/  FFMA R35, R41, R42, R35 ;  /* 0x0000002a29237223 */ /* 0x000fe20000000023 */
[----:B------:R-:W-:Y:S02]  /*7740*/  F2FP.SATFINITE.E5M2.F32.PACK_AB_MERGE_C R106, R9, R8, R106 ;  /* 0x00000008096a723e */ /* 0x000fe4000480606a */
[----:B------:R-:W-:Y:S02]  /*7750*/  F2FP.SATFINITE.E5M2.F32.PACK_AB_MERGE_C R107, R13, R12, R107 ;  /* 0x0000000c0d6b723e */ /* 0x000fe4000480606b */
[----:B------:R-:W-:Y:S02]  /*7760*/  F2FP.SATFINITE.E5M2.F32.PACK_AB_MERGE_C R108, R23, R18, RZ ;  /* 0x00000012176c723e */ /* 0x000fe400048060ff */
[----:B------:R-:W-:Y:S01]  /*7770*/  F2FP.SATFINITE.E5M2.F32.PACK_AB_MERGE_C R109, R27, R22, RZ ;  /* 0x000000161b6d723e */ /* 0x000fe200048060ff */
[----:B------:R1:W-:Y:S01]  /*7780*/  STS.128 [R84+UR44+0x4400], R104 ;  /* 0x0044006854007988 */ /* 0x0003e20008000c2c */
[----:B------:R-:W-:Y:S02]  /*7790*/  F2FP.SATFINITE.E5M2.F32.PACK_AB_MERGE_C R113, R31, R26, RZ ;  /* 0x0000001a1f71723e */ /* 0x000fe400048060ff */
[----:B------:R-:W-:Y:S02]  /*77a0*/  F2FP.SATFINITE.E5M2.F32.PACK_AB_MERGE_C R114, R35, R30, RZ ;  /* 0x0000001e2372723e */ /* 0x000fe400048060ff */
[----:B------:R-:W-:Y:S02]  /*77b0*/  F2FP.SATFINITE.E5M2.F32.PACK_AB_MERGE_C R108, R17, R16, R108 ;  /* 0x00000010116c723e */ /* 0x000fe4000480606c */
[----:B------:R-:W-:Y:S02]  /*77c0*/  F2FP.SATFINITE.E5M2.F32.PACK_AB_MERGE_C R109, R21, R20, R109 ;  /* 0x00000014156d723e */ /* 0x000fe4000480606d */
[----:B------:R-:W-:Y:S02]  /*77d0*/  F2FP.SATFINITE.E5M2.F32.PACK_AB_MERGE_C R110, R25, R24, R113 ;  /* 0x00000018196e723e */ /* 0x000fe40004806071 */
[----:B------:R-:W-:Y:S02]  /*77e0*/  F2FP.SATFINITE.E5M2.F32.PACK_AB_MERGE_C R111, R29, R28, R114 ;  /* 0x0000001c1d6f723e */ /* 0x000fe40004806072 */
[----:B------:R-:W-:Y:S02]  /*77f0*/  LEA R112, R93, UR44, 0x3 ;  /* 0x0000002c5d707c11 */ /* 0x000fe4000f8e18ff */
[----:B------:R-:W-:Y:S01]  /*7800*/  @P6 SHF.L.U32 R113, R91, 0x1f, RZ ;  /* 0x0000001f5b716819 */ /* 0x000fe200000006ff */
[----:B------:R1:W-:Y:S01]  /*7810*/  STS.128 [R99+0x4410], R108 ;  /* 0x0044106c63007388 */ /* 0x0003e20000000c00 */
[----:B------:R-:W-:Y:S01]  /*7820*/  @!PT LDS RZ, [RZ] ;  /* 0x00000000fffff984 */ /* 0x000fe20000000800 */
[----:B------:R-:W-:Y:S01]  /*7830*/  @!PT LDS RZ, [RZ] ;  /* 0x00000000fffff984 */ /* 0x000fe20000000800 */
[----:B------:R-:W-:Y:S01]  /*7840*/  @!PT LDS RZ, [RZ] ;  /* 0x00000000fffff984 */ /* 0x000fe20000000800 */
[----:B------:R-:W-:Y:S01]  /*7850*/  @!PT LDS RZ, [RZ] ;  /* 0x00000000fffff984 */ /* 0x000fe20000000800 */
[----:B------:R2:W-:Y:S07]  /*7860*/  MEMBAR.ALL.CTA ;  /* 0x0000000000007992 */ /* 0x0005ee0000008000 */
[----:B--2---:R-:W2:Y:S02]  /*7870*/  FENCE.VIEW.ASYNC.S ;  /* 0x00000000000073c6 */ /* 0x004ea40000000000 */
[----:B--2---:R-:W-:Y:S06]  /*7880*/  BAR.SYNC.DEFER_BLOCKING 0x1, 0x80 ;  /* 0x0042000000007b1d */ /* 0x004fec0000010000 */
[----:B------:R-:W-:Y:S05]  /*7890*/  @P0 BRA `(.L_x_123) ;  /* 0x0000000000280947 */ /* 0x000fea0003800000 */
[----:B------:R-:W-:Y:S01]  /*78a0*/  UIADD3 UR4, UPT, UPT, UR44, 0x4400, URZ ;  /* 0x000044002c047890 */ /* 0x000fe2000fffe0ff */
[----:B------:R-:W-:Y:S05]  /*78b0*/  UMOV UR51, UR36 ;  /* 0x0000002400337c82 */ /* 0x000fea0008000000 */
[----:B------:R-:W-:Y:S01]  /*78c0*/  MOV R96, UR4 ;  /* 0x0000000400607c02 */ /* 0x000fe20008000f00 */
[----:B------:R-:W-:Y:S03]  /*78d0*/  UIADD3 UR4, UP0, UPT, UR62, 0x680, URZ ;  /* 0x000006803e047890 */ /* 0x000fe6000ff1e0ff */
[----:B------:R-:W-:Y:S01]  /*78e0*/  R2UR UR48, R96 ;  /* 0x00000000603072ca */ /* 0x000fe200000e0000 */
[----:B------:R-:W-:Y:S11]  /*78f0*/  UIADD3.X UR5, UPT, UPT, URZ, UR63, URZ, UP0, !UPT ;  /* 0x0000003fff057290 */ /* 0x000ff600087fe4ff */
[----:B------:R-:W-:Y:S01]  /*7900*/  @!UPT UIADD3 URZ, UPT, UPT, URZ, URZ, URZ ;  /* 0x000000fffffff290 */ /* 0x000fe2000fffe0ff */
[----:B------:R2:W-:Y:S01]  /*7910*/  UTMASTG.3D [UR48], [UR4] ;  /* 0x00000030040073b5 */ /* 0x0005e20008010000 */
[----:B------:R0:W-:Y:S01]  /*7920*/  UTMACMDFLUSH ;  /* 0x00000000000079b7 */ /* 0x0001e20000000000 */
[----:B--2---:R-:W-:Y:S04]  /*7930*/  DEPBAR.LE SB0, 0x1 ;  /* 0x000080400000791a */ /* 0x004fe80000000000 */
.L_x_123:
[----:B------:R-:W-:Y:S05]  /*7940*/  BSYNC.RECONVERGENT B0 ;  /* 0x0000000000007941 */ /* 0x000fea0003800200 */
.L_x_122:
[----:B------:R-:W-:Y:S06]  /*7950*/  BAR.SYNC.DEFER_BLOCKING 0x1, 0x80 ;  /* 0x0042000000007b1d */ /* 0x000fec0000010000 */
[----:B------:R-:W2:Y:S01]  /*7960*/  @P6 SYNCS.PHASECHK.TRANS64.TRYWAIT P0, [R112+URZ+0x140], R113 ;  /* 0x00014071700065a7 */ /* 0x000ea200080011ff */
[----:B------:R-:W-:Y:S01]  /*7970*/  BSSY B1, `(.L_x_124) ;  /* 0x0000020000017945 */ /* 0x000fe20003800000 */
[----:B--2---:R-:W-:Y:S03]  /*7980*/  @P6 SEL R100, RZ, 0x1, !P0 ;  /* 0x00000001ff646807 */ /* 0x004fe60004000000 */
[----:B------:R-:W-:Y:S05]  /*7990*/  @!P6 BRA `(.L_x_125) ;  /* 0x000000000074e947 */ /* 0x000fea0003800000 */
[----:B------:R-:W-:Y:S01]  /*79a0*/  ISETP.NE.AND P1, PT, R101, RZ, PT ;  /* 0x000000ff6500720c */ /* 0x000fe20003f25270 */
[----:B------:R-:W2:Y:S01]  /*79b0*/  S2R R0, SR_CgaCtaId ;  /* 0x0000000000007919 */ /* 0x000ea20000008800 */
[----:B------:R-:W-:Y:S01]  /*79c0*/  ISETP.NE.AND P0, PT, R100, RZ, PT ;  /* 0x000000ff6400720c */ /* 0x000fe20003f05270 */
[----:B------:R-:W-:Y:S10]  /*79d0*/  BSSY B0, `(.L_x_126) ;  /* 0x0000008000007945 */ /* 0x000ff40003800000 */
[----:B------:R-:W-:Y:S05]  /*79e0*/  @P1 IMAD R2, R93, 0x1000, R84 ;  /* 0x000010005d021824 */ /* 0x000fea00078e0254 */
[----:B------:R-:W-:Y:S05]  /*79f0*/  @P1 IADD3 R4, PT, PT, R2, UR44, RZ ;  /* 0x0000002c02041c10 */ /* 0x000fea000fffe0ff */
[----:B------:R-:W-:Y:S01]  /*7a00*/  @P1 IMAD.IADD R4, R4, 0x1, R103 ;  /* 0x0000000104041824 */ /* 0x000fe200078e0267 */
[----:B------:R-:W-:Y:S06]  /*7a10*/  @P0 BRA `(.L_x_127) ;  /* 0x00000000000c0947 */ /* 0x000fec0003800000 */
[----:B------:R-:W-:Y:S04]  /*7a20*/  SHF.L.U32 R3, R91, 0x1f, RZ ;  /* 0x0000001f5b037819 */ /* 0x000fe800000006ff */
[----:B------:R-:W3:Y:S02]  /*7a30*/  SYNCS.PHASECHK.TRANS64.TRYWAIT P0, [R112+URZ+0x140], R3 ;  /* 0x00014003700075a7 */ /* 0x000ee400080011ff */
[----:B---3--:R-:W-:Y:S05]  /*7a40*/  @!P0 BRA `(.L_x_128) ;  /* 0x0000003800448947 */ /* 0x008fea0003800000 */
.L_x_127:
[----:B------:R-:W-:Y:S05]  /*7a50*/  BSYNC B0 ;  /* 0x0000000000007941 */ /* 0x000fea0003800000 */
.L_x_126:
[----:B------:R-:W-:Y:S01]  /*7a60*/  ISETP.NE.AND P0, PT, R101, RZ, PT ;  /* 0x000000ff6500720c */ /* 0x000fe20003f05270 */
[----:B---3--:R-:W-:Y:S02]  /*7a70*/  VIADD R3, R112, 0x160 ;  /* 0x0000016070037836 */ /* 0x008fe40000000000 */
[----:B------:R-:W-:Y:S03]  /*7a80*/  VIADD R93, R93, 0x1 ;  /* 0x000000015d5d7836 */ /* 0x000fe60000000000 */
[----:B--2---:R-:W-:Y:S07]  /*7a90*/  PRMT R0, R0, 0x654, R3 ;  /* 0x0000065400007816 */ /* 0x004fee0000000003 */
[----:B------:R2:W3:Y:S04]  /*7aa0*/  @P0 LDS.128 R72, [R2+UR44+0x400] ;  /* 0x0004002c02480984 */ /* 0x0004e80008000c00 */
[----:B------:R2:W4:Y:S01]  /*7ab0*/  @P0 LDS.128 R76, [R4+0x410] ;  /* 0x00041000044c0984 */ /* 0x0005220000000c00 */
        /* <DEDUP_REMOVED lines=10> */
[----:B--23--:R-:W-:Y:S02]  /*7b60*/  LOP3.LUT R91, R91, R0, RZ, 0x3c, !PT ;  /* 0x000000005b5b7212 */ /* 0x00cfe400078e3cff */
.L_x_125:
[----:B------:R-:W-:Y:S05]  /*7b70*/  BSYNC B1 ;  /* 0x0000000000017941 */ /* 0x000fea0003800000 */
.L_x_124:
[----:B------:R-:W-:Y:S05]  /*7b80*/  VIADD R3, R39, 0x40 ;  /* 0x0000004027037836 */ /* 0x000fea0000000000 */
[----:B------:R-:W-:Y:S04]  /*7b90*/  SHF.R.U32.HI R3, RZ, 0x15, R3 ;  /* 0x00000015ff037819 */ /* 0x000fe80000011603 */
[----:B------:R-:W-:Y:S11]  /*7ba0*/  LOP3.LUT P0, RZ, R3, 0x3, R86, 0x48, !PT ;  /* 0x0000000303ff7812 */ /* 0x000ff60007804856 */
[----:B------:R-:W-:Y:S02]  /*7bb0*/  @!UPT UIADD3 URZ, UPT, UPT, URZ, URZ, URZ ;  /* 0x000000fffffff290 */ /* 0x000fe4000fffe0ff */
[----:B------:R-:W-:Y:S05]  /*7bc0*/  @!P0 BRA `(.L_x_129) ;  /* 0x0000000000408947 */ /* 0x000fea0003800000 */
[----:B------:R-:W2:Y:S01]  /*7bd0*/  LDCU.64 UR8, c[0x4][0x78] ;  /* 0x01000f00ff0877ac */ /* 0x000ea20008000a00 */
[----:B------:R-:W-:Y:S01]  /*7be0*/  MOV R3, 0x0 ;  /* 0x0000000000037802 */ /* 0x000fe20000000f00 */
[----:B------:R-:W-:Y:S02]  /*7bf0*/  HFMA2 R12, -RZ, RZ, 0, 5.9604644775390625e-08 ;  /* 0x00000001ff0c7431 */ /* 0x000fe400000001ff */
[----:B------:R-:W-:Y:S02]  /*7c00*/  IMAD.MOV.U32 R8, RZ, RZ, 0x192 ;  /* 0x00000192ff087424 */ /* 0x000fe400078e00ff */
[----:B------:R-:W-:Y:S01]  /*7c10*/  IMAD.MOV.U32 R13, RZ, RZ, RZ ;  /* 0x000000ffff0d7224 */ /* 0x000fe200078e00ff */
[----:B------:R-:W3:Y:S01]  /*7c20*/  LDCU.64 UR6, c[0x4][0x80] ;  /* 0x01001000ff0677ac */ /* 0x000ee20008000a00 */
[----:B------:R-:W1:Y:S01]  /*7c30*/  LDC.64 R2, c[0x4][R3] ;  /* 0x0100000003027b82 */ /* 0x000e620000000a00 */
[----:B------:R-:W5:Y:S01]  /*7c40*/  LDCU.64 UR4, c[0x4][0x18] ;  /* 0x01000300ff0477ac */ /* 0x000f620008000a00 */
[----:B--2---:R-:W-:Y:S01]  /*7c50*/  MOV R5, UR9 ;  /* 0x0000000900057c02 */ /* 0x004fe20008000f00 */
[----:B------:R-:W-:Y:S01]  /*7c60*/  IMAD.U32 R4, RZ, RZ, UR8 ;  /* 0x00000008ff047e24 */ /* 0x000fe2000f8e00ff */
[----:B---3--:R-:W-:Y:S01]  /*7c70*/  MOV R7, UR7 ;  /* 0x0000000700077c02 */ /* 0x008fe20008000f00 */
[----:B------:R-:W-:Y:S01]  /*7c80*/  IMAD.U32 R6, RZ, RZ, UR6 ;  /* 0x00000006ff067e24 */ /* 0x000fe2000f8e00ff */
[----:B-----5:R-:W-:Y:S01]  /*7c90*/  MOV R11, UR5 ;  /* 0x00000005000b7c02 */ /* 0x020fe20008000f00 */
[----:B------:R-:W-:Y:S02]  /*7ca0*/  IMAD.U32 R10, RZ, RZ, UR4 ;  /* 0x00000004ff0a7e24 */ /* 0x000fe4000f8e00ff */
[----:B------:R-:W-:Y:S07]  /*7cb0*/  LEPC R20, `(.L_x_129) ;  /* 0x000000001014794e */ /* 0x000fee0000000000 */
[----:B-1--4-:R-:W-:Y:S05]  /*7cc0*/  CALL.ABS.NOINC R2 ;  /* 0x0000000002007343 */ /* 0x012fea0003c00000 */
.L_x_129:
        /* <DEDUP_REMOVED lines=14> */
[----:B------:R-:W-:Y:S01]  /*7db0*/  F2FP.F16.E5M2.UNPACK_B R54, R75 ;  /* 0x0000004bff36723e */ /* 0x000fe200020004ff */
[----:B------:R-:W-:Y:S01]  /*7dc0*/  LDTM.16dp32bit_t0_t15.x32 R4, tmem[UR4+0x40] ;  /* 0x00004004000479ee */ /* 0x000fe20008a80000 */
[----:B------:R-:W2:Y:S01]  /*7dd0*/  LDTM.16dp32bit_t16_t31.x32 R4, tmem[UR4+0x60] ;  /* 0x00006004000479ee */ /* 0x000ea20008aa0000 */
[----:B------:R-:W-:Y:S01]  /*7de0*/  HADD2.F32 R46, -RZ, R46.H1_H1 ;  /* 0x3000002eff2e7230 */ /* 0x000fe20000004100 */
[----:B----4-:R-:W-:Y:S01]  /*7df0*/  F2FP.F16.E5M2.UNPACK_B R58, R76 ;  /* 0x0000004cff3a723e */ /* 0x010fe200020004ff */
[--C-:B------:R-:W-:Y:S01]  /*7e00*/  HADD2.F32 R49, -RZ, R50.reuse.H0_H0 ;  /* 0x20000032ff317230 */ /* 0x100fe20000004100 */
[----:B------:R-:W-:Y:S01]  /*7e10*/  F2FP.F16.E5M2.UNPACK_B R62, R77 ;  /* 0x0000004dff3e723e */ /* 0x000fe200020004ff */
[----:B------:R-:W-:Y:S01]  /*7e20*/  HADD2.F32 R50, -RZ, R50.H1_H1 ;  /* 0x30000032ff327230 */ /* 0x000fe20000004100 */
[----:B------:R-:W-:Y:S01]  /*7e30*/  F2FP.F16.E5M2.UNPACK_B R66, R78 ;  /* 0x0000004eff42723e */ /* 0x000fe200020004ff */
[--C-:B------:R-:W-:Y:S01]  /*7e40*/  HADD2.F32 R53, -RZ, R54.reuse.H0_H0 ;  /* 0x20000036ff357230 */ /* 0x100fe20000004100 */
[----:B------:R-:W-:Y:S01]  /*7e50*/  F2FP.F16.E5M2.UNPACK_B R70, R79 ;  /* 0x0000004fff46723e */ /* 0x000fe200020004ff */
[----:B------:R-:W-:Y:S01]  /*7e60*/  HADD2.F32 R54, -RZ, R54.H1_H1 ;  /* 0x30000036ff367230 */ /* 0x000fe20000004100 */
[----:B------:R-:W-:Y:S01]  /*7e70*/  F2FP.F16.E5M2.UNPACK_B R56, R75.H1 ;  /* 0x0000004bff38723e */ /* 0x000fe200030004ff */
[--C-:B------:R-:W-:Y:S01]  /*7e80*/  HADD2.F32 R57, -RZ, R58.reuse.H0_H0 ;  /* 0x2000003aff397230 */ /* 0x100fe20000004100 */
[----:B------:R-:W-:Y:S01]  /*7e90*/  F2FP.F16.E5M2.UNPACK_B R60, R76.H1 ;  /* 0x0000004cff3c723e */ /* 0x000fe200030004ff */
[----:B------:R-:W-:Y:S01]  /*7ea0*/  HADD2.F32 R58, -RZ, R58.H1_H1 ;  /* 0x3000003aff3a7230 */ /* 0x000fe20000004100 */
[----:B------:R-:W-:Y:S01]  /*7eb0*/  F2FP.F16.E5M2.UNPACK_B R64, R77.H1 ;  /* 0x0000004dff40723e */ /* 0x000fe200030004ff */
[--C-:B------:R-:W-:Y:S01]  /*7ec0*/  HADD2.F32 R61, -RZ, R62.reuse.H0_H0 ;  /* 0x2000003eff3d7230 */ /* 0x100fe20000004100 */
[----:B------:R-:W-:Y:S01]  /*7ed0*/  F2FP.F16.E5M2.UNPACK_B R68, R78.H1 ;  /* 0x0000004eff44723e */ /* 0x000fe200030004ff */
[----:B------:R-:W-:Y:S01]  /*7ee0*/  HADD2.F32 R62, -RZ, R62.H1_H1 ;  /* 0x3000003eff3e7230 */ /* 0x000fe20000004100 */
[----:B------:R-:W-:Y:S01]  /*7ef0*/  ISETP.NE.AND P0, PT, R97, RZ, PT ;  /* 0x000000ff6100720c */ /* 0x000fe20003f05270 */
[--C-:B------:R-:W-:Y:S01]  /*7f00*/  HADD2.F32 R65, -RZ, R66.reuse.H0_H0 ;  /* 0x20000042ff417230 */ /* 0x100fe20000004100 */
[----:B------:R-:W-:Y:S01]  /*7f10*/  ISETP.NE.AND P6, PT, R102, RZ, PT ;  /* 0x000000ff6600720c */ /* 0x000fe20003fc5270 */
[----:B------:R-:W-:Y:S02]  /*7f20*/  HADD2.F32 R66, -RZ, R66.H1_H1 ;  /* 0x30000042ff427230 */ /* 0x000fe40000004100 */
[--C-:B------:R-:W-:Y:S02]  /*7f30*/  HADD2.F32 R69, -RZ, R70.reuse.H0_H0 ;  /* 0x20000046ff457230 */ /* 0x100fe40000004100 */
[C---:B--2---:R-:W-:Y:S01]  /*7f40*/  FMUL R0, R38.reuse, R4 ;  /* 0x0000000426007220 */ /* 0x044fe20000400000 */
[C---:B------:R-:W-:Y:S01]  /*7f50*/  FMUL R2, R38.reuse, R5 ;  /* 0x0000000526027220 */ /* 0x040fe20000400000 */
[C---:B------:R-:W-:Y:S01]  /*7f60*/  FMUL R4, R38.reuse, R8 ;  /* 0x0000000826047220 */ /* 0x040fe20000400000 */
[C---:B------:R-:W-:Y:S01]  /*7f70*/  FMUL R5, R38.reuse, R9 ;  /* 0x0000000926057220 */ /* 0x040fe20000400000 */
[C---:B------:R-:W-:Y:S01]  /*7f80*/  FFMA R0, R41.reuse, R40, R0 ;  /* 0x0000002829007223 */ /* 0x040fe20000000000 */
[C---:B------:R-:W-:Y:S01]  /*7f90*/  FFMA R2, R41.reuse, R43, R2 ;  /* 0x0000002b29027223 */ /* 0x040fe20000000002 */
        /* <DEDUP_REMOVED lines=10> */
[----:B------:R-:W-:Y:S02]  /*8040*/  HADD2.F32 R70, -RZ, R70.H1_H1 ;  /* 0x30000046ff467230 */ /* 0x000fe40000004100 */
[C---:B------:R-:W-:Y:S01]  /*8050*/  FMUL R28, R38.reuse, R32 ;  /* 0x00000020261c7220 */ /* 0x040fe20000400000 */
[C---:B------:R-:W-:Y:S01]  /*8060*/  FMUL R29, R38.reuse, R33 ;  /* 0x00000021261d7220 */ /* 0x040fe20000400000 */
[C---:B------:R-:W-:Y:S01]  /*8070*/  FMUL R3, R38.reuse, R6 ;  /* 0x0000000626037220 */ /* 0x040fe20000400000 */
[C---:B------:R-:W-:Y:S01]  /*8080*/  FMUL R7, R38.reuse, R7 ;  /* 0x0000000726077220 */ /* 0x040fe20000400000 */
[--C-:B------:R-:W-:Y:S02]  /*8090*/  HADD2.F32 R47, -RZ, R48.reuse.H0_H0 ;  /* 0x20000030ff2f7230 */ /* 0x100fe40000004100 */
[C---:B------:R-:W-:Y:S01]  /*80a0*/  FMUL R6, R38.reuse, R10 ;  /* 0x0000000a26067220 */ /* 0x040fe20000400000 */
[C---:B------:R-:W-:Y:S01]  /*80b0*/  FFMA R3, R41.reuse, R42, R3 ;  /* 0x0000002a29037223 */ /* 0x040fe20000000003 */
[----:B------:R-:W-:Y:S02]  /*80c0*/  HADD2.F32 R48, -RZ, R48.H1_H1 ;  /* 0x30000030ff307230 */ /* 0x000fe40000004100 */
[C---:B------:R-:W-:Y:S01]  /*80d0*/  FFMA R7, R41.reuse, R44, R7 ;  /* 0x0000002c29077223 */ /* 0x040fe20000000007 */
[C---:B------:R-:W-:Y:S01]  /*80e0*/  FFMA R4, R41.reuse, R45, R4 ;  /* 0x0000002d29047223 */ /* 0x040fe20000000004 */
[C---:B------:R-:W-:Y:S01]  /*80f0*/  FFMA R5, R41.reuse, R46, R5 ;  /* 0x0000002e29057223 */ /* 0x040fe20000000005 */
[----:B------:R-:W-:Y:S01]  /*8100*/  FFMA R6, R41, R47, R6 ;  /* 0x0000002f29067223 */ /* 0x000fe20000000006 */
[----:B------:R-:W-:Y:S01]  /*8110*/  FMUL R11, R38, R11 ;  /* 0x0000000b260b7220 */ /* 0x000fe20000400000 */
[----:B------:R-:W-:Y:S01]  /*8120*/  F2FP.F16.E5M2.UNPACK_B R40, R79.H1 ;  /* 0x0000004fff28723e */ /* 0x000fe200030004ff */
[--C-:B------:R-:W-:Y:S01]  /*8130*/  HADD2.F32 R51, -RZ, R52.reuse.H0_H0 ;  /* 0x20000034ff337230 */ /* 0x100fe20000004100 */
[----:B-1----:R-:W-:Y:S01]  /*8140*/  F2FP.SATFINITE.E5M2.F32.PACK_AB_MERGE_C R105, R7, R3, RZ ;  /* 0x000000030769723e */ /* 0x002fe200048060ff */
[C---:B------:R-:W-:Y:S01]  /*8150*/  FFMA R11, R41.reuse, R48, R11 ;  /* 0x00000030290b7223 */ /* 0x040fe2000000000b */
[C---:B------:R-:W-:Y:S01]  /*8160*/  FFMA R8, R41.reuse, R49, R8 ;  /* 0x0000003129087223 */ /* 0x040fe20000000008 */
[----:B------:R-:W-:Y:S01]  /*8170*/  FFMA R9, R41, R50, R9 ;  /* 0x0000003229097223 */ /* 0x000fe20000000009 */
[----:B------:R-:W-:Y:S01]  /*8180*/  F2FP.SATFINITE.E5M2.F32.PACK_AB_MERGE_C R104, R2, R0, R105 ;  /* 0x000000000268723e */ /* 0x000fe20004806069 */
[----:B------:R-:W-:Y:S01]  /*8190*/  HADD2.F32 R52, -RZ, R52.H1_H1 ;  /* 0x30000034ff347230 */ /* 0x000fe20000004100 */
[----:B------:R-:W-:Y:S01]  /*81a0*/  F2FP.SATFINITE.E5M2.F32.PACK_AB_MERGE_C R106, R11, R6, RZ ;  /* 0x000000060b6a723e */ /* 0x000fe200048060ff */
[C---:B------:R-:W-:Y:S01]  /*81b0*/  FMUL R10, R38.reuse, R14 ;  /* 0x0000000e260a7220 */ /* 0x040fe20000400000 */
[C---:B------:R-:W-:Y:S01]  /*81c0*/  FMUL R15, R38.reuse, R15 ;  /* 0x0000000f260f7220 */ /* 0x040fe20000400000 */
[--C-:B------:R-:W-:Y:S01]  /*81d0*/  HADD2.F32 R55, -RZ, R56.reuse.H0_H0 ;  /* 0x20000038ff377230 */ /* 0x100fe20000004100 */
[----:B------:R-:W-:Y:S01]  /*81e0*/  F2FP.SATFINITE.E5M2.F32.PACK_AB_MERGE_C R105, R5, R4, R106 ;  /* 0x000000040569723e */ /* 0x000fe2000480606a */
[C---:B------:R-:W-:Y:S01]  /*81f0*/  FFMA R10, R41.reuse, R51, R10 ;  /* 0x00000033290a7223 */ /* 0x040fe2000000000a */
[C---:B------:R-:W-:Y:S01]  /*8200*/  FFMA R15, R41.reuse, R52, R15 ;  /* 0x00000034290f7223 */ /* 0x040fe2000000000f */
[C---:B------:R-:W-:Y:S01]  /*8210*/  FFMA R12, R41.reuse, R53, R12 ;  /* 0x00000035290c7223 */ /* 0x040fe2000000000c */
[C---:B------:R-:W-:Y:S01]  /*8220*/  FFMA R13, R41.reuse, R54, R13 ;  /* 0x00000036290d7223 */ /* 0x040fe2000000000d */
[----:B------:R-:W-:Y:S02]  /*8230*/  HADD2.F32 R56, -RZ, R56.H1_H1 ;  /* 0x30000038ff387230 */ /* 0x000fe40000004100 */
[C---:B------:R-:W-:Y:S01]  /*8240*/  FMUL R14, R38.reuse, R18 ;  /* 0x00000012260e7220 */ /* 0x040fe20000400000 */
[C---:B------:R-:W-:Y:S01]  /*8250*/  FMUL R19, R38.reuse, R19 ;  /* 0x0000001326137220 */ /* 0x040fe20000400000 */
[--C-:B------:R-:W-:Y:S02]  /*8260*/  HADD2.F32 R59, -RZ, R60.reuse.H0_H0 ;  /* 0x2000003cff3b7230 */ /* 0x100fe40000004100 */
[C---:B------:R-:W-:Y:S01]  /*8270*/  FMUL R18, R38.reuse, R22 ;  /* 0x0000001626127220 */ /* 0x040fe20000400000 */
[C---:B------:R-:W-:Y:S01]  /*8280*/  FFMA R14, R41.reuse, R55, R14 ;  /* 0x00000037290e7223 */ /* 0x040fe2000000000e */
[----:B------:R-:W-:Y:S02]  /*8290*/  HADD2.F32 R60, -RZ, R60.H1_H1 ;  /* 0x3000003cff3c7230 */ /* 0x000fe40000004100 */
        /* <DEDUP_REMOVED lines=8> */
[C---:B------:R-:W-:Y:S01]  /*8320*/  FFMA R23, R41.reuse, R60, R23 ;  /* 0x0000003c29177223 */ /* 0x040fe20000000017 */
[C---:B------:R-:W-:Y:S01]  /*8330*/  FMUL R27, R38.reuse, R27 ;  /* 0x0000001b261b7220 */ /* 0x040fe20000400000 */
[C---:B------:R-:W-:Y:S01]  /*8340*/  FFMA R20, R41.reuse, R61, R20 ;  /* 0x0000003d29147223 */ /* 0x040fe20000000014 */
[C---:B------:R-:W-:Y:S01]  /*8350*/  FFMA R21, R41.reuse, R62, R21 ;  /* 0x0000003e29157223 */ /* 0x040fe20000000015 */
[--C-:B------:R-:W-:Y:S02]  /*8360*/  HADD2.F32 R67, -RZ, R68.reuse.H0_H0 ;  /* 0x20000044ff437230 */ /* 0x100fe40000004100 */
[----:B------:R-:W-:Y:S01]  /*8370*/  FFMA R22, R41, R63, R22 ;  /* 0x0000003f29167223 */ /* 0x000fe20000000016 */
[----:B------:R-:W-:Y:S02]  /*8380*/  HADD2.F32 R68, -RZ, R68.H1_H1 ;  /* 0x30000044ff447230 */ /* 0x000fe40000004100 */
[C---:B------:R-:W-:Y:S01]  /*8390*/  FMUL R26, R38.reuse, R30 ;  /* 0x0000001e261a7220 */ /* 0x040fe20000400000 */
[----:B------:R-:W-:Y:S01]  /*83a0*/  F2FP.SATFINITE.E5M2.F32.PACK_AB_MERGE_C R107, R15, R10, RZ ;  /* 0x0000000a0f6b723e */ /* 0x000fe200048060ff */
        /* <DEDUP_REMOVED lines=8> */
[----:B------:R-:W-:Y:S01]  /*8430*/  F2FP.SATFINITE.E5M2.F32.PACK_AB_MERGE_C R106, R9, R8, R107 ;  /* 0x00000008096a723e */ /* 0x000fe2000480606b */
[----:B------:R-:W-:Y:S01]  /*8440*/  FFMA R31, R41, R68, R31 ;  /* 0x00000044291f7223 */ /* 0x000fe2000000001f */
[----:B------:R-:W-:Y:S01]  /*8450*/  FMUL R35, R38, R35 ;  /* 0x0000002326237220 */ /* 0x000fe20000400000 */
[----:B------:R-:W-:Y:S01]  /*8460*/  F2FP.SATFINITE.E5M2.F32.PACK_AB_MERGE_C R107, R19, R14, RZ ;  /* 0x0000000e136b723e */ /* 0x000fe200048060ff */
[C---:B------:R-:W-:Y:S01]  /*8470*/  FFMA R28, R41.reuse, R69, R28 ;  /* 0x00000045291c7223 */ /* 0x040fe2000000001c */
[C---:B------:R-:W-:Y:S01]  /*8480*/  FFMA R29, R41.reuse, R70, R29 ;  /* 0x00000046291d7223 */ /* 0x040fe2000000001d */
[C---:B------:R-:W-:Y:S01]  /*8490*/  FFMA R30, R41.reuse, R43, R30 ;  /* 0x0000002b291e7223 */ /* 0x040fe2000000001e */
[----:B------:R-:W-:Y:S01]  /*84a0*/  FFMA R35, R41, R40, R35 ;  /* 0x0000002829237223 */ /* 0x000fe20000000023 */
        /* <DEDUP_REMOVED lines=21> */
[----:B------:R-:W-:Y:S02]  /*8600*/  UIADD3 UR4, UP0, UPT, UR62, 0x680, URZ ;  /* 0x000006803e047890 */ /* 0x000fe4000ff1e0ff */
[----:B------:R-:W-:Y:S02]  /*8610*/  UIADD3 UR9, UPT, UPT, UR49, 0x40, URZ ;  /* 0x0000004031097890 */ /* 0x000fe4000fffe0ff */
[----:B------:R-:W-:Y:S02]  /*8620*/  UIADD3 UR8, UPT, UPT, UR44, 0x5400, URZ ;  /* 0x000054002c087890 */ /* 0x000fe4000fffe0ff */
[----:B------:R-:W-:Y:S01]  /*8630*/  UIADD3.X UR5, UPT, UPT, URZ, UR63, URZ, UP0, !UPT ;  /* 0x0000003fff057290 */ /* 0x000fe200087fe4ff */
[----:B------:R-:W-:Y:S01]  /*8640*/  UMOV UR10, UR50 ;  /* 0x00000032000a7c82 */ /* 0x000fe20008000000 */
[----:B------:R-:W-:Y:S07]  /*8650*/  UMOV UR11, UR36 ;  /* 0x00000024000b7c82 */ /* 0x000fee0008000000 */
[----:B------:R2:W-:Y:S01]  /*8660*/  UTMASTG.3D [UR8], [UR4] ;  /* 0x00000008040073b5 */ /* 0x0005e20008010000 */
[----:B------:R0:W-:Y:S01]  /*8670*/  UTMACMDFLUSH ;  /* 0x00000000000079b7 */ /* 0x0001e20000000000 */
[----:B--2---:R-:W-:Y:S04]  /*8680*/  DEPBAR.LE SB0, 0x1 ;  /* 0x000080400000791a */ /* 0x004fe80000000000 */
.L_x_131:
[----:B------:R-:W-:Y:S05]  /*8690*/  BSYNC.RECONVERGENT B0 ;  /* 0x0000000000007941 */ /* 0x000fea0003800200 */
.L_x_130:
        /* <DEDUP_REMOVED lines=16> */
.L_x_135:
[----:B------:R-:W-:Y:S05]  /*87a0*/  BSYNC B0 ;  /* 0x0000000000007941 */ /* 0x000fea0003800000 */
.L_x_134:
        /* <DEDUP_REMOVED lines=17> */
.L_x_133:
[----:B------:R-:W-:Y:S05]  /*88c0*/  BSYNC B1 ;  /* 0x0000000000017941 */ /* 0x000fea0003800000 */
.L_x_132:
        /* <DEDUP_REMOVED lines=21> */
.L_x_137:
        /* <DEDUP_REMOVED lines=18> */
[----:B------:R-:W-:Y:S01]  /*8b40*/  ISETP.NE.AND P6, PT, R102, RZ, PT ;  /* 0x000000ff6600720c */ /* 0x000fe20003fc5270 */
[--C-:B------:R-:W-:Y:S01]  /*8b50*/  HADD2.F32 R49, -RZ, R50.reuse.H0_H0 ;  /* 0x20000032ff317230 */ /* 0x100fe20000004100 */
[----:B----4-:R-:W-:Y:S01]  /*8b60*/  F2FP.F16.E5M2.UNPACK_B R58, R76 ;  /* 0x0000004cff3a723e */ /* 0x010fe200020004ff */
[----:B------:R-:W-:Y:S01]  /*8b70*/  HADD2.F32 R50, -RZ, R50.H1_H1 ;  /* 0x30000032ff327230 */ /* 0x000fe20000004100 */
[----:B------:R-:W-:Y:S01]  /*8b80*/  F2FP.F16.E5M2.UNPACK_B R62, R77 ;  /* 0x0000004dff3e723e */ /* 0x000fe200020004ff */
[--C-:B------:R-:W-:Y:S01]  /*8b90*/  HADD2.F32 R53, -RZ, R54.reuse.H0_H0 ;  /* 0x20000036ff357230 */ /* 0x100fe20000004100 */
[----:B------:R-:W-:Y:S01]  /*8ba0*/  F2FP.F16.E5M2.UNPACK_B R66, R78 ;  /* 0x0000004eff42723e */ /* 0x000fe200020004ff */
[----:B------:R-:W-:Y:S01]  /*8bb0*/  HADD2.F32 R54, -RZ, R54.H1_H1 ;  /* 0x30000036ff367230 */ /* 0x000fe20000004100 */
[----:B------:R-:W-:Y:S01]  /*8bc0*/  F2FP.F16.E5M2.UNPACK_B R70, R79 ;  /* 0x0000004fff46723e */ /* 0x000fe200020004ff */
[--C-:B------:R-:W-:Y:S01]  /*8bd0*/  HADD2.F32 R57, -RZ, R58.reuse.H0_H0 ;  /* 0x2000003aff397230 */ /* 0x100fe20000004100 */
[----:B------:R-:W-:Y:S01]  /*8be0*/  F2FP.F16.E5M2.UNPACK_B R56, R75.H1 ;  /* 0x0000004bff38723e */ /* 0x000fe200030004ff */
[----:B------:R-:W-:Y:S01]  /*8bf0*/  HADD2.F32 R58, -RZ, R58.H1_H1 ;  /* 0x3000003aff3a7230 */ /* 0x000fe20000004100 */
[----:B------:R-:W-:Y:S01]  /*8c00*/  F2FP.F16.E5M2.UNPACK_B R60, R76.H1 ;  /* 0x0000004cff3c723e */ /* 0x000fe200030004ff */
[--C-:B------:R-:W-:Y:S01]  /*8c10*/  HADD2.F32 R61, -RZ, R62.reuse.H0_H0 ;  /* 0x2000003eff3d7230 */ /* 0x100fe20000004100 */
[----:B------:R-:W-:Y:S01]  /*8c20*/  F2FP.F16.E5M2.UNPACK_B R64, R77.H1 ;  /* 0x0000004dff40723e */ /* 0x000fe200030004ff */
[----:B------:R-:W-:Y:S01]  /*8c30*/  HADD2.F32 R62, -RZ, R62.H1_H1 ;  /* 0x3000003eff3e7230 */ /* 0x000fe20000004100 */
[----:B------:R-:W-:Y:S01]  /*8c40*/  F2FP.F16.E5M2.UNPACK_B R68, R78.H1 ;  /* 0x0000004eff44723e */ /* 0x000fe200030004ff */
        /* <DEDUP_REMOVED lines=112> */
[----:B------:R-:W-:Y:S02]  /*9350*/  UIADD3 UR4, UPT, UPT, UR44, 0x4400, URZ ;  /* 0x000044002c047890 */ /* 0x000fe4000fffe0ff */
[----:B------:R-:W-:Y:S01]  /*9360*/  UIADD3 UR9, UPT, UPT, UR49, 0x80, URZ ;  /* 0x0000008031097890 */ /* 0x000fe2000fffe0ff */
[----:B------:R-:W-:Y:S01]  /*9370*/  UMOV UR10, UR50 ;  /* 0x00000032000a7c82 */ /* 0x000fe20008000000 */
[----:B------:R-:W-:Y:S02]  /*9380*/  UMOV UR11, UR36 ;  /* 0x00000024000b7c82 */ /* 0x000fe40008000000 */
        /* <DEDUP_REMOVED lines=8> */
.L_x_139:
[----:B------:R-:W-:Y:S05]  /*9410*/  BSYNC.RECONVERGENT B0 ;  /* 0x0000000000007941 */ /* 0x000fea0003800200 */
.L_x_138:
        /* <DEDUP_REMOVED lines=16> */
.L_x_143:
[----:B------:R-:W-:Y:S05]  /*9520*/  BSYNC B0 ;  /* 0x0000000000007941 */ /* 0x000fea0003800000 */
.L_x_142:
        /* <DEDUP_REMOVED lines=17> */
.L_x_141:
[----:B------:R-:W-:Y:S05]  /*9640*/  BSYNC B1 ;  /* 0x0000000000017941 */ /* 0x000fea0003800000 */
.L_x_140:
        /* <DEDUP_REMOVED lines=21> */
.L_x_145:
[----:B------:R-:W-:Y:S01]  /*97a0*/  ISETP.NE.AND P0, PT, R97, RZ, PT ;  /* 0x000000ff6100720c */ /* 0x000fe20003f05270 */
[----:B------:R-:W-:Y:S05]  /*97b0*/  WARPSYNC.ALL ;  /* 0x0000000000007948 */ /* 0x000fea0003800000 */
[----:B------:R-:W-:Y:S01]  /*97c0*/  R2UR UR4, R39 ;  /* 0x00000000270472ca */ /* 0x000fe200000e0000 */
[----:B------:R-:W2:Y:S01]  /*97d0*/  S2UR UR6, SR_CgaCtaId ;  /* 0x00000000000679c3 */ /* 0x000ea20000008800 */
[-C--:B------:R-:W-:Y:S01]  /*97e0*/  F2FP.F16.E5M2.UNPACK_B R42, R72.reuse ;  /* 0x00000048ff2a723e */ /* 0x080fe200020004ff */
[----:B------:R-:W-:Y:S01]  /*97f0*/  BSSY.RECONVERGENT B0, `(.L_x_146) ;  /* 0x000009b000007945 */ /* 0x000fe20003800200 */
[----:B------:R-:W-:Y:S02]  /*9800*/  F2FP.F16.E5M2.UNPACK_B R72, R72.H1 ;  /* 0x00000048ff48723e */ /* 0x000fe400030004ff */
[-C--:B------:R-:W-:Y:S01]  /*9810*/  F2FP.F16.E5M2.UNPACK_B R46, R73.reuse ;  /* 0x00000049ff2e723e */ /* 0x080fe200020004ff */
[--C-:B------:R-:W-:Y:S01]  /*9820*/  HADD2.F32 R40, -RZ, R42.reuse.H0_H0 ;  /* 0x2000002aff287230 */ /* 0x100fe20000004100 */
[----:B------:R-:W-:Y:S01]  /*9830*/  F2FP.F16.E5M2.UNPACK_B R73, R73.H1 ;  /* 0x00000049ff49723e */ /* 0x000fe200030004ff */
[----:B------:R-:W-:Y:S01]  /*9840*/  HADD2.F32 R42, -RZ, R42.H1_H1 ;  /* 0x3000002aff2a7230 */ /* 0x000fe20000004100 */
[-C--:B------:R-:W-:Y:S01]  /*9850*/  F2FP.F16.E5M2.UNPACK_B R50, R74.reuse ;  /* 0x0000004aff32723e */ /* 0x080fe200020004ff */
[----:B------:R-:W-:Y:S01]  /*9860*/  HADD2.F32 R43, -RZ, R72.H0_H0 ;  /* 0x20000048ff2b7230 */ /* 0x000fe20000004100 */
[----:B------:R-:W-:Y:S01]  /*9870*/  F2FP.F16.E5M2.UNPACK_B R74, R74.H1 ;  /* 0x0000004aff4a723e */ /* 0x000fe200030004ff */
[----:B------:R-:W-:Y:S01]  /*9880*/  LDTM.16dp32bit_t0_t15.x32 R4, tmem[UR4+0xc0] ;  /* 0x0000c004000479ee */ /* 0x000fe20008a80000 */
[----:B------:R-:W3:Y:S01]  /*9890*/  LDTM.16dp32bit_t16_t31.x32 R4, tmem[UR4+0xe0] ;  /* 0x0000e004000479ee */ /* 0x000ee20008aa0000 */
[----:B------:R-:W-:Y:S01]  /*98a0*/  NOP ;  /* 0x0000000000007918 */ /* 0x000fe20000000000 */
[--C-:B------:R-:W-:Y:S01]  /*98b0*/  HADD2.F32 R45, -RZ, R46.reuse.H0_H0 ;  /* 0x2000002eff2d7230 */ /* 0x100fe20000004100 */
[----:B------:R-:W-:Y:S01]  /*98c0*/  R2UR UR5, R71 ;  /* 0x00000000470572ca */ /* 0x000fe200000e0000 */
[----:B------:R-:W-:Y:S01]  /*98d0*/  HADD2.F32 R46, -RZ, R46.H1_H1 ;  /* 0x3000002eff2e7230 */ /* 0x000fe20000004100 */
[----:B------:R-:W-:Y:S01]  /*98e0*/  F2FP.F16.E5M2.UNPACK_B R54, R75 ;  /* 0x0000004bff36723e */ /* 0x000fe200020004ff */
        /* <DEDUP_REMOVED lines=10> */
[----:B------:R-:W-:Y:S01]  /*9990*/  UIADD3 UR4, UPT, UPT, UR5, 0x1d0, URZ ;  /* 0x000001d005047890 */ /* 0x000fe2000fffe0ff */
[----:B------:R-:W-:Y:S01]  /*99a0*/  HADD2.F32 R59, -RZ, R58.H1_H1 ;  /* 0x3000003aff3b7230 */ /* 0x000fe20000004100 */
[----:B------:R-:W-:Y:S01]  /*99b0*/  F2FP.F16.E5M2.UNPACK_B R76, R76.H1 ;  /* 0x0000004cff4c723e */ /* 0x000fe200030004ff */
[--C-:B------:R-:W-:Y:S01]  /*99c0*/  HADD2.F32 R60, -RZ, R62.reuse.H0_H0 ;  /* 0x2000003eff3c7230 */ /* 0x100fe20000004100 */
[----:B------:R-:W-:Y:S01]  /*99d0*/  F2FP.F16.E5M2.UNPACK_B R77, R77.H1 ;  /* 0x0000004dff4d723e */ /* 0x000fe200030004ff */
[----:B------:R-:W-:Y:S01]  /*99e0*/  HADD2.F32 R63, -RZ, R62.H1_H1 ;  /* 0x3000003eff3f7230 */ /* 0x000fe20000004100 */
[----:B------:R-:W-:Y:S01]  /*99f0*/  F2FP.F16.E5M2.UNPACK_B R78, R78.H1 ;  /* 0x0000004eff4e723e */ /* 0x000fe200030004ff */
[--C-:B------:R-:W-:Y:S01]  /*9a00*/  HADD2.F32 R64, -RZ, R66.reuse.H0_H0 ;  /* 0x20000042ff407230 */ /* 0x100fe20000004100 */
[----:B--2---:R-:W-:Y:S01]  /*9a10*/  UPRMT UR4, UR6, 0x654, UR4 ;  /* 0x0000065406047896 */ /* 0x004fe20008000004 */
        /* <DEDUP_REMOVED lines=8> */
[----:B------:R-:W-:Y:S01]  /*9aa0*/  SYNCS.ARRIVE.TRANS64.RED.A1T0 RZ, [UR4], RZ ;  /* 0x000000ffffff79a7 */ /* 0x000fe20008100404 */
[C---:B------:R-:W-:Y:S01]  /*9ab0*/  FMUL R16, R38.reuse, R16 ;  /* 0x0000001026107220 */ /* 0x040fe20000400000 */
[C---:B------:R-:W-:Y:S01]  /*9ac0*/  FMUL R17, R38.reuse, R17 ;  /* 0x0000001126117220 */ /* 0x040fe20000400000 */
[C---:B------:R-:W-:Y:S01]  /*9ad0*/  FMUL R0, R38.reuse, R20 ;  /* 0x0000001426007220 */ /* 0x040fe20000400000 */
[C---:B------:R-:W-:Y:S01]  /*9ae0*/  FMUL R2, R38.reuse, R21 ;  /* 0x0000001526027220 */ /* 0x040fe20000400000 */
[C---:B------:R-:W-:Y:S01]  /*9af0*/  FMUL R20, R38.reuse, R25 ;  /* 0x0000001926147220 */ /* 0x040fe20000400000 */
[----:B------:R-:W-:Y:S02]  /*9b00*/  HADD2.F32 R67, -RZ, R66.H1_H1 ;  /* 0x30000042ff437230 */ /* 0x000fe40000004100 */
[C---:B------:R-:W-:Y:S01]  /*9b10*/  FMUL R6, R38.reuse, R6 ;  /* 0x0000000626067220 */ /* 0x040fe20000400000 */
[----:B------:R-:W-:Y:S02]  /*9b20*/  HADD2.F32 R44, -RZ, R72.H1_H1 ;  /* 0x30000048ff2c7230 */ /* 0x000fe40000004100 */
[C---:B------:R-:W-:Y:S01]  /*9b30*/  FMUL R7, R38.reuse, R7 ;  /* 0x0000000726077220 */ /* 0x040fe20000400000 */
[--C-:B------:R-:W-:Y:S02]  /*9b40*/  HADD2.F32 R47, -RZ, R73.reuse.H0_H0 ;  /* 0x20000049ff2f7230 */ /* 0x100fe40000004100 */
[C---:B------:R-:W-:Y:S01]  /*9b50*/  FFMA R6, R41.reuse, R43, R6 ;  /* 0x0000002b29067223 */ /* 0x040fe20000000006 */
[--C-:B------:R-:W-:Y:S02]  /*9b60*/  HADD2.F32 R40, -RZ, R68.reuse.H0_H0 ;  /* 0x20000044ff287230 */ /* 0x100fe40000004100 */
[C---:B------:R-:W-:Y:S01]  /*9b70*/  FFMA R7, R41.reuse, R44, R7 ;  /* 0x0000002c29077223 */ /* 0x040fe20000000007 */
[C---:B------:R-:W-:Y:S01]  /*9b80*/  FFMA R8, R41.reuse, R45, R8 ;  /* 0x0000002d29087223 */ /* 0x040fe20000000008 */
[----:B------:R-:W-:Y:S01]  /*9b90*/  FFMA R9, R41, R46, R9 ;  /* 0x0000002e29097223 */ /* 0x000fe20000000009 */
[----:B------:R-:W-:Y:S02]  /*9ba0*/  HADD2.F32 R43, -RZ, R68.H1_H1 ;  /* 0x30000044ff2b7230 */ /* 0x000fe40000004100 */
[C---:B------:R-:W-:Y:S01]  /*9bb0*/  FMUL R10, R38.reuse, R10 ;  /* 0x0000000a260a7220 */ /* 0x040fe20000400000 */
[----:B------:R-:W-:Y:S01]  /*9bc0*/  HADD2.F32 R48, -RZ, R73.H1_H1 ;  /* 0x30000049ff307230 */ /* 0x000fe20000004100 */
[----:B------:R-:W-:Y:S01]  /*9bd0*/  F2FP.SATFINITE.E5M2.F32.PACK_AB_MERGE_C R100, R7, R6, RZ ;  /* 0x000000060764723e */ /* 0x000fe200048060ff */
[C---:B------:R-:W-:Y:S01]  /*9be0*/  FMUL R7, R38.reuse, R24 ;  /* 0x0000001826077220 */ /* 0x040fe20000400000 */
[----:B------:R-:W-:Y:S01]  /*9bf0*/  FFMA R10, R41, R47, R10 ;  /* 0x0000002f290a7223 */ /* 0x000fe2000000000a */
[C---:B------:R-:W-:Y:S01]  /*9c00*/  FMUL R24, R38.reuse, R29 ;  /* 0x0000001d26187220 */ /* 0x040fe20000400000 */
[----:B------:R-:W-:Y:S01]  /*9c10*/  F2FP.SATFINITE.E5M2.F32.PACK_AB_MERGE_C R100, R5, R4, R100 ;  /* 0x000000040564723e */ /* 0x000fe20004806064 */
[C---:B------:R-:W-:Y:S01]  /*9c20*/  FMUL R11, R38.reuse, R11 ;  /* 0x0000000b260b7220 */ /* 0x040fe20000400000 */
[--C-:B------:R-:W-:Y:S02]  /*9c30*/  HADD2.F32 R51, -RZ, R74.reuse.H0_H0 ;  /* 0x2000004aff337230 */ /* 0x100fe40000004100 */
[C---:B------:R-:W-:Y:S01]  /*9c40*/  FMUL R14, R38.reuse, R14 ;  /* 0x0000000e260e7220 */ /* 0x040fe20000400000 */
[----:B------:R-:W-:Y:S02]  /*9c50*/  HADD2.F32 R52, -RZ, R74.H1_H1 ;  /* 0x3000004aff347230 */ /* 0x000fe40000004100 */
[C---:B------:R-:W-:Y:S01]  /*9c60*/  FFMA R11, R41.reuse, R48, R11 ;  /* 0x00000030290b7223 */ /* 0x040fe2000000000b */
[C---:B------:R-:W-:Y:S01]  /*9c70*/  FFMA R12, R41.reuse, R49, R12 ;  /* 0x00000031290c7223 */ /* 0x040fe2000000000c */
[C---:B------:R-:W-:Y:S01]  /*9c80*/  FFMA R13, R41.reuse, R50, R13 ;  /* 0x00000032290d7223 */ /* 0x040fe2000000000d */
[----:B------:R-:W-:Y:S01]  /*9c90*/  FFMA R14, R41, R51, R14 ;  /* 0x00000033290e7223 */ /* 0x000fe2000000000e */
[C---:B------:R-:W-:Y:S01]  /*9ca0*/  FMUL R15, R38.reuse, R15 ;  /* 0x0000000f260f7220 */ /* 0x040fe20000400000 */
[--C-:B------:R-:W-:Y:S01]  /*9cb0*/  HADD2.F32 R55, -RZ, R75.reuse.H0_H0 ;  /* 0x2000004bff377230 */ /* 0x100fe20000004100 */
[----:B------:R-:W-:Y:S01]  /*9cc0*/  F2FP.SATFINITE.E5M2.F32.PACK_AB_MERGE_C R101, R11, R10, RZ ;  /* 0x0000000a0b65723e */ /* 0x000fe200048060ff */
[----:B------:R-:W-:Y:S02]  /*9cd0*/  HADD2.F32 R56, -RZ, R75.H1_H1 ;  /* 0x3000004bff387230 */ /* 0x000fe40000004100 */
[C---:B------:R-:W-:Y:S01]  /*9ce0*/  FFMA R15, R41.reuse, R52, R15 ;  /* 0x00000034290f7223 */ /* 0x040fe2000000000f */
[----:B------:R-:W-:Y:S01]  /*9cf0*/  FFMA R16, R41, R53, R16 ;  /* 0x0000003529107223 */ /* 0x000fe20000000010 */
[----:B------:R-:W-:Y:S01]  /*9d00*/  F2FP.SATFINITE.E5M2.F32.PACK_AB_MERGE_C R101, R9, R8, R101 ;  /* 0x000000080965723e */ /* 0x000fe20004806065 */
[----:B------:R-:W-:Y:S01]  /*9d10*/  FFMA R17, R41, R54, R17 ;  /* 0x0000003629117223 */ /* 0x000fe20000000011 */
[C---:B------:R-:W-:Y:S01]  /*9d20*/  FMUL R18, R38.reuse, R18 ;  /* 0x0000001226127220 */ /* 0x040fe20000400000 */
[----:B------:R-:W-:Y:S01]  /*9d30*/  F2FP.SATFINITE.E5M2.F32.PACK_AB_MERGE_C R102, R15, R14, RZ ;  /* 0x0000000e0f66723e */ /* 0x000fe200048060ff */
[C---:B------:R-:W-:Y:S01]  /*9d40*/  FMUL R19, R38.reuse, R19 ;  /* 0x0000001326137220 */ /* 0x040fe20000400000 */
[--C-:B------:R-:W-:Y:S02]  /*9d50*/  HADD2.F32 R58, -RZ, R76.reuse.H0_H0 ;  /* 0x2000004cff3a7230 */ /* 0x100fe40000004100 */
[----:B------:R-:W-:Y:S01]  /*9d60*/  FFMA R18, R41, R55, R18 ;  /* 0x0000003729127223 */ /* 0x000fe20000000012 */
[----:B------:R-:W-:Y:S01]  /*9d70*/  F2FP.SATFINITE.E5M2.F32.PACK_AB_MERGE_C R102, R13, R12, R102 ;  /* 0x0000000c0d66723e */ /* 0x000fe20004806066 */
[C---:B------:R-:W-:Y:S01]  /*9d80*/  FFMA R19, R41.reuse, R56, R19 ;  /* 0x0000003829137223 */ /* 0x040fe20000000013 */
[----:B------:R-:W-:Y:S02]  /*9d90*/  HADD2.F32 R61, -RZ, R76.H1_H1 ;  /* 0x3000004cff3d7230 */ /* 0x000fe40000004100 */
[C---:B------:R-:W-:Y:S01]  /*9da0*/  FMUL R3, R38.reuse, R22 ;  /* 0x0000001626037220 */ /* 0x040fe20000400000 */
        /* <DEDUP_REMOVED lines=10> */
[C---:B------:R-:W-:Y:S01]  /*9e50*/  FMUL R23, R38.reuse, R28 ;  /* 0x0000001c26177220 */ /* 0x040fe20000400000 */
[----:B------:R-:W-:Y:S01]  /*9e60*/  F2FP.F16.E5M2.UNPACK_B R79, R79.H1 ;  /* 0x0000004fff4f723e */ /* 0x000fe200030004ff */
        /* <DEDUP_REMOVED lines=9> */
[C---:B------:R-:W-:Y:S01]  /*9f00*/  FFMA R24, R41.reuse, R67, R24 ;  /* 0x0000004329187223 */ /* 0x040fe20000000018 */
[C---:B------:R-:W-:Y:S01]  /*9f10*/  FMUL R28, R38.reuse, R33 ;  /* 0x00000021261c7220 */ /* 0x040fe20000400000 */
[--C-:B------:R-:W-:Y:S02]  /*9f20*/  HADD2.F32 R42, -RZ, R79.reuse.H0_H0 ;  /* 0x2000004fff2a7230 */ /* 0x100fe40000004100 */
[C---:B------:R-:W-:Y:S01]  /*9f30*/  FFMA R25, R41.reuse, R66, R25 ;  /* 0x0000004229197223 */ /* 0x040fe20000000019 */
[----:B------:R-:W-:Y:S02]  /*9f40*/  HADD2.F32 R71, -RZ, R79.H1_H1 ;  /* 0x3000004fff477230 */ /* 0x000fe40000004100 */
[C---:B------:R-:W-:Y:S01]  /*9f50*/  FMUL R29, R38.reuse, R34 ;  /* 0x00000022261d7220 */ /* 0x040fe20000400000 */
        /* <DEDUP_REMOVED lines=9> */
[----:B-1----:R-:W-:Y:S01]  /*9ff0*/  F2FP.SATFINITE.E5M2.F32.PACK_AB_MERGE_C R105, R22, R21, RZ ;  /* 0x000000151669723e */ /* 0x002fe200048060ff */
[----:B------:R1:W-:Y:S01]  /*a000*/  STS.128 [R84+UR44+0x5400], R100 ;  /* 0x0054006454007988 */ /* 0x0003e20008000c2c */
[----:B------:R-:W-:Y:S02]  /*a010*/  F2FP.SATFINITE.E5M2.F32.PACK_AB_MERGE_C R64, R26, R25, RZ ;  /* 0x000000191a40723e */ /* 0x000fe400048060ff */
[----:B------:R-:W-:Y:S02]  /*a020*/  F2FP.SATFINITE.E5M2.F32.PACK_AB_MERGE_C R67, R30, R29, RZ ;  /* 0x0000001d1e43723e */ /* 0x000fe400048060ff */
[----:B------:R-:W-:Y:S02]  /*a030*/  F2FP.SATFINITE.E5M2.F32.PACK_AB_MERGE_C R104, R2, R0, R3 ;  /* 0x000000000268723e */ /* 0x000fe40004806003 */
[----:B------:R-:W-:Y:S02]  /*a040*/  F2FP.SATFINITE.E5M2.F32.PACK_AB_MERGE_C R105, R20, R7, R105 ;  /* 0x000000071469723e */ /* 0x000fe40004806069 */
[----:B------:R-:W-:Y:S02]  /*a050*/  F2FP.SATFINITE.E5M2.F32.PACK_AB_MERGE_C R106, R24, R23, R64 ;  /* 0x00000017186a723e */ /* 0x000fe40004806040 */
[----:B------:R-:W-:Y:S02]  /*a060*/  F2FP.SATFINITE.E5M2.F32.PACK_AB_MERGE_C R107, R28, R27, R67 ;  /* 0x0000001b1c6b723e */ /* 0x000fe40004806043 */
[----:B------:R-:W-:Y:S03]  /*a070*/  IADD3 R36, PT, PT, R36, 0x1, RZ ;  /* 0x0000000124247810 */ /* 0x000fe60007ffe0ff */
        /* <DEDUP_REMOVED lines=18> */
.L_x_147:
[----:B------:R-:W-:Y:S05]  /*a1a0*/  BSYNC.RECONVERGENT B0 ;  /* 0x0000000000007941 */ /* 0x000fea0003800200 */
.L_x_146:
[----:B------:R-:W-:Y:S01]  /*a1b0*/  R2UR UR4, R87 ;  /* 0x00000000570472ca */ /* 0x000fe200000e0000 */
[----:B------:R-:W-:Y:S01]  /*a1c0*/  BAR.SYNC.DEFER_BLOCKING 0x1, 0x80 ;  /* 0x0042000000007b1d */ /* 0x000fe20000010000 */
[C---:B------:R-:W-:Y:S01]  /*a1d0*/  ISETP.NE.AND P0, PT, R89.reuse, 0x2, PT ;  /* 0x000000025900780c */ /* 0x040fe20003f05270 */
[----:B------:R-:W-:Y:S01]  /*a1e0*/  UISETP.NE.AND UP0, UPT, UR45, URZ, UPT ;  /* 0x000000ff2d00728c */ /* 0x000fe2000bf05270 */
[----:B------:R-:W-:Y:S01]  /*a1f0*/  ISETP.NE.AND P1, PT, R36, 0x4, PT ;  /* 0x000000042400780c */ /* 0x000fe20003f25270 */
[----:B------:R-:W-:Y:S01]  /*a200*/  UIADD3 UR30, UPT, UPT, UR38, UR59, URZ ;  /* 0x0000003b261e7290 */ /* 0x000fe2000fffe0ff */
[----:B------:R-:W-:Y:S02]  /*a210*/  SEL R5, RZ, 0x1, P0 ;  /* 0x00000001ff057807 */ /* 0x000fe40000000000 */
[----:B------:R-:W-:Y:S02]  /*a220*/  SEL R3, RZ, 0x1, P1 ;  /* 0x00000001ff037807 */ /* 0x000fe40000800000 */
[----:B------:R-:W-:Y:S02]  /*a230*/  LOP3.LUT R92, R92, R5, RZ, 0x3c, !PT ;  /* 0x000000055c5c7212 */ /* 0x000fe400078e3cff */
[----:B------:R-:W-:Y:S01]  /*a240*/  LOP3.LUT R94, R94, R3, RZ, 0x3c, !PT ;  /* 0x000000035e5e7212 */ /* 0x000fe200078e3cff */
[----:B------:R-:W-:Y:S01]  /*a250*/  UIADD3 UR31, UPT, UPT, UR37, UR4, URZ ;  /* 0x00000004251f7290 */ /* 0x000fe2000fffe0ff */
[----:B------:R-:W-:Y:S02]  /*a260*/  SEL R89, R89, RZ, P0 ;  /* 0x000000ff59597207 */ /* 0x000fe40000000000 */
[----:B------:R-:W-:Y:S01]  /*a270*/  SEL R36, R36, RZ, P1 ;  /* 0x000000ff24247207 */ /* 0x000fe20000800000 */
[----:B------:R-:W-:Y:S01]  /*a280*/  UMOV UR36, UR58 ;  /* 0x0000003a00247c82 */ /* 0x000fe20008000000 */
[----:B------:R-:W-:Y:S07]  /*a290*/  BRA.U UP0, `(.L_x_148) ;  /* 0xffffffb900e07547 */ /* 0x000fee000b83ffff */
[----:B------:R-:W-:Y:S05]  /*a2a0*/  EXIT ;  /* 0x000000000000794d */ /* 0x000fea0003800000 */
.L_x_25:
[----:B-1----:R1:W3:Y:S02]  /*a2b0*/  SYNCS.PHASECHK.TRANS64.TRYWAIT P0, [R0+URZ+0x200], R3 ;  /* 0x00020003000075a7 */ /* 0x0022e400080011ff */
[----:B---3--:R-:W-:Y:S05]  /*a2c0*/  @!P0 NANOSLEEP.SYNCS 0x989680 ;  /* 0x009896800000895d */ /* 0x008fea0003900000 */
[----:B------:R-:W3:Y:S02]  /*a2d0*/  @!P0 SYNCS.PHASECHK.TRANS64 P0, [R0+URZ+0x200], R3 ;  /* 0x00020003000085a7 */ /* 0x000ee400080010ff */
[----:B---3--:R-:W-:Y:S05]  /*a2e0*/  @!P0 BRA `(.L_x_25) ;  /* 0xfffffffc00f08947 */ /* 0x008fea000383ffff */
[----:B------:R-:W-:Y:S05]  /*a2f0*/  BRA `(.L_x_149) ;  /* 0xffffff7800487947 */ /* 0x000fea000383ffff */
.L_x_28:
[----:B-1----:R-:W-:-:S07]  /*a300*/  MOV R0, UR33 ;  /* 0x0000002100007c02 */ /* 0x002fce0008000f00 */
.L_x_150:
[----:B-1----:R1:W3:Y:S02]  /*a310*/  SYNCS.PHASECHK.TRANS64.TRYWAIT P0, [R0+URZ+0xa0], R3 ;  /* 0x0000a003000075a7 */ /* 0x0022e400080011ff */
[----:B---3--:R-:W-:Y:S05]  /*a320*/  @!P0 NANOSLEEP.SYNCS 0x989680 ;  /* 0x009896800000895d */ /* 0x008fea0003900000 */
[----:B------:R-:W3:Y:S02]  /*a330*/  @!P0 SYNCS.PHASECHK.TRANS64 P0, [R0+URZ+0xa0], R3 ;  /* 0x0000a003000085a7 */ /* 0x000ee400080010ff */
[----:B---3--:R-:W-:Y:S05]  /*a340*/  @!P0 BRA `(.L_x_150) ;  /* 0xfffffffc00f08947 */ /* 0x008fea000383ffff */
[----:B------:R-:W-:Y:S05]  /*a350*/  BRA `(.L_x_27) ;  /* 0xffffff7800887947 */ /* 0x000fea000383ffff */
.L_x_35:
[----:B-1----:R-:W-:-:S07]  /*a360*/  MOV R0, UR9 ;  /* 0x0000000900007c02 */ /* 0x002fce0008000f00 */
.L_x_151:
[----:B-1----:R1:W3:Y:S02]  /*a370*/  SYNCS.PHASECHK.TRANS64.TRYWAIT P0, [R0+URZ+0xa0], R3 ;  /* 0x0000a003000075a7 */ /* 0x0022e400080011ff */
[----:B---3--:R-:W-:Y:S05]  /*a380*/  @!P0 NANOSLEEP.SYNCS 0x989680 ;  /* 0x009896800000895d */ /* 0x008fea0003900000 */
[----:B------:R-:W3:Y:S02]  /*a390*/  @!P0 SYNCS.PHASECHK.TRANS64 P0, [R0+URZ+0xa0], R3 ;  /* 0x0000a003000085a7 */ /* 0x000ee400080010ff */
[----:B---3--:R-:W-:Y:S05]  /*a3a0*/  @!P0 BRA `(.L_x_151) ;  /* 0xfffffffc00f08947 */ /* 0x008fea000383ffff */
[----:B------:R-:W-:Y:S05]  /*a3b0*/  BRA `(.L_x_34) ;  /* 0xffffff7c00447947 */ /* 0x000fea000383ffff */
.L_x_40:
[----:B-1----:R1:W3:Y:S02]  /*a3c0*/  SYNCS.PHASECHK.TRANS64.TRYWAIT P0, [R3+URZ+0x190], R0 ;  /* 0x00019000030075a7 */ /* 0x0022e400080011ff */
[----:B---3--:R-:W-:Y:S05]  /*a3d0*/  @!P0 NANOSLEEP.SYNCS 0x989680 ;  /* 0x009896800000895d */ /* 0x008fea0003900000 */
[----:B------:R-:W3:Y:S02]  /*a3e0*/  @!P0 SYNCS.PHASECHK.TRANS64 P0, [R3+URZ+0x190], R0 ;  /* 0x00019000030085a7 */ /* 0x000ee400080010ff */
[----:B---3--:R-:W-:Y:S05]  /*a3f0*/  @!P0 BRA `(.L_x_40) ;  /* 0xfffffffc00f08947 */ /* 0x008fea000383ffff */
[----:B------:R-:W-:Y:S05]  /*a400*/  BRA `(.L_x_152) ;  /* 0xffffff7c00e47947 */ /* 0x000fea000383ffff */
.L_x_44:
[----:B-1----:R-:W-:-:S07]  /*a410*/  MOV R0, UR4 ;  /* 0x0000000400007c02 */ /* 0x002fce0008000f00 */
.L_x_153:
[----:B-1----:R1:W3:Y:S02]  /*a420*/  SYNCS.PHASECHK.TRANS64.TRYWAIT P0, [R0+URZ], R3 ;  /* 0x00000003000075a7 */ /* 0x0022e400080011ff */
[----:B---3--:R-:W-:Y:S05]  /*a430*/  @!P0 NANOSLEEP.SYNCS 0x989680 ;  /* 0x009896800000895d */ /* 0x008fea0003900000 */
[----:B------:R-:W3:Y:S02]  /*a440*/  @!P0 SYNCS.PHASECHK.TRANS64 P0, [R0+URZ], R3 ;  /* 0x00000003000085a7 */ /* 0x000ee400080010ff */
[----:B---3--:R-:W-:Y:S05]  /*a450*/  @!P0 BRA `(.L_x_153) ;  /* 0xfffffffc00f08947 */ /* 0x008fea000383ffff */
[----:B------:R-:W-:Y:S05]  /*a460*/  BRA `(.L_x_154) ;  /* 0xffffff84008c7947 */ /* 0x000fea000383ffff */
.L_x_45:
[----:B------:R-:W-:-:S07]  /*a470*/  MOV R0, UR5 ;  /* 0x0000000500007c02 */ /* 0x000fce0008000f00 */
.L_x_155:
[----:B-1----:R1:W3:Y:S02]  /*a480*/  SYNCS.PHASECHK.TRANS64.TRYWAIT P0, [R0+URZ], R3 ;  /* 0x00000003000075a7 */ /* 0x0022e400080011ff */
[----:B---3--:R-:W-:Y:S05]  /*a490*/  @!P0 NANOSLEEP.SYNCS 0x989680 ;  /* 0x009896800000895d */ /* 0x008fea0003900000 */
[----:B------:R-:W3:Y:S02]  /*a4a0*/  @!P0 SYNCS.PHASECHK.TRANS64 P0, [R0+URZ], R3 ;  /* 0x00000003000085a7 */ /* 0x000ee400080010ff */
[----:B---3--:R-:W-:Y:S05]  /*a4b0*/  @!P0 BRA `(.L_x_155) ;  /* 0xfffffffc00f08947 */ /* 0x008fea000383ffff */
[----:B------:R-:W-:Y:S05]  /*a4c0*/  BRA `(.L_x_156) ;  /* 0xffffff8400987947 */ /* 0x000fea000383ffff */
.L_x_46:
[----:B------:R-:W-:-:S07]  /*a4d0*/  MOV R0, UR5 ;  /* 0x0000000500007c02 */ /* 0x000fce0008000f00 */
.L_x_157:
[----:B-1----:R1:W3:Y:S02]  /*a4e0*/  SYNCS.PHASECHK.TRANS64.TRYWAIT P0, [R0+URZ], R3 ;  /* 0x00000003000075a7 */ /* 0x0022e400080011ff */
[----:B---3--:R-:W-:Y:S05]  /*a4f0*/  @!P0 NANOSLEEP.SYNCS 0x989680 ;  /* 0x009896800000895d */ /* 0x008fea0003900000 */
[----:B------:R-:W3:Y:S02]  /*a500*/  @!P0 SYNCS.PHASECHK.TRANS64 P0, [R0+URZ], R3 ;  /* 0x00000003000085a7 */ /* 0x000ee400080010ff */
[----:B---3--:R-:W-:Y:S05]  /*a510*/  @!P0 BRA `(.L_x_157) ;  /* 0xfffffffc00f08947 */ /* 0x008fea000383ffff */
[----:B------:R-:W-:Y:S05]  /*a520*/  BRA `(.L_x_158) ;  /* 0xffffff8400a47947 */ /* 0x000fea000383ffff */
.L_x_47:
[----:B------:R-:W-:-:S07]  /*a530*/  MOV R0, UR5 ;  /* 0x0000000500007c02 */ /* 0x000fce0008000f00 */
.L_x_159:
[----:B-1----:R1:W3:Y:S02]  /*a540*/  SYNCS.PHASECHK.TRANS64.TRYWAIT P0, [R0+URZ], R3 ;  /* 0x00000003000075a7 */ /* 0x0022e400080011ff */
[----:B---3--:R-:W-:Y:S05]  /*a550*/  @!P0 NANOSLEEP.SYNCS 0x989680 ;  /* 0x009896800000895d */ /* 0x008fea0003900000 */
[----:B------:R-:W3:Y:S02]  /*a560*/  @!P0 SYNCS.PHASECHK.TRANS64 P0, [R0+URZ], R3 ;  /* 0x00000003000085a7 */ /* 0x000ee400080010ff */
[----:B---3--:R-:W-:Y:S05]  /*a570*/  @!P0 BRA `(.L_x_159) ;  /* 0xfffffffc00f08947 */ /* 0x008fea000383ffff */
[----:B------:R-:W-:Y:S05]  /*a580*/  BRA `(.L_x_160) ;  /* 0xffffff8400b07947 */ /* 0x000fea000383ffff */
.L_x_48:
[----:B------:R-:W-:-:S07]  /*a590*/  MOV R0, UR5 ;  /* 0x0000000500007c02 */ /* 0x000fce0008000f00 */
.L_x_161:
[----:B-1----:R1:W3:Y:S02]  /*a5a0*/  SYNCS.PHASECHK.TRANS64.TRYWAIT P0, [R0+URZ], R3 ;  /* 0x00000003000075a7 */ /* 0x0022e400080011ff */
[----:B---3--:R-:W-:Y:S05]  /*a5b0*/  @!P0 NANOSLEEP.SYNCS 0x989680 ;  /* 0x009896800000895d */ /* 0x008fea0003900000 */
[----:B------:R-:W3:Y:S02]  /*a5c0*/  @!P0 SYNCS.PHASECHK.TRANS64 P0, [R0+URZ], R3 ;  /* 0x00000003000085a7 */ /* 0x000ee400080010ff */
[----:B---3--:R-:W-:Y:S05]  /*a5d0*/  @!P0 BRA `(.L_x_161) ;  /* 0xfffffffc00f08947 */ /* 0x008fea000383ffff */
[----:B------:R-:W-:Y:S05]  /*a5e0*/  BRA `(.L_x_162) ;  /* 0xffffff8400bc7947 */ /* 0x000fea000383ffff */
.L_x_49:
[----:B------:R-:W-:-:S07]  /*a5f0*/  MOV R0, UR5 ;  /* 0x0000000500007c02 */ /* 0x000fce0008000f00 */
.L_x_163:
[----:B-1----:R1:W3:Y:S02]  /*a600*/  SYNCS.PHASECHK.TRANS64.TRYWAIT P0, [R0+URZ], R3 ;  /* 0x00000003000075a7 */ /* 0x0022e400080011ff */
[----:B---3--:R-:W-:Y:S05]  /*a610*/  @!P0 NANOSLEEP.SYNCS 0x989680 ;  /* 0x009896800000895d */ /* 0x008fea0003900000 */
[----:B------:R-:W3:Y:S02]  /*a620*/  @!P0 SYNCS.PHASECHK.TRANS64 P0, [R0+URZ], R3 ;  /* 0x00000003000085a7 */ /* 0x000ee400080010ff */
[----:B---3--:R-:W-:Y:S05]  /*a630*/  @!P0 BRA `(.L_x_163) ;  /* 0xfffffffc00f08947 */ /* 0x008fea000383ffff */
[----:B------:R-:W-:Y:S05]  /*a640*/  BRA `(.L_x_164) ;  /* 0xffffff8400c87947 */ /* 0x000fea000383ffff */
.L_x_50:
[----:B------:R-:W-:-:S07]  /*a650*/  MOV R0, UR5 ;  /* 0x0000000500007c02 */ /* 0x000fce0008000f00 */
.L_x_165:
[----:B-1----:R1:W3:Y:S02]  /*a660*/  SYNCS.PHASECHK.TRANS64.TRYWAIT P0, [R0+URZ], R3 ;  /* 0x00000003000075a7 */ /* 0x0022e400080011ff */
[----:B---3--:R-:W-:Y:S05]  /*a670*/  @!P0 NANOSLEEP.SYNCS 0x989680 ;  /* 0x009896800000895d */ /* 0x008fea0003900000 */
[----:B------:R-:W3:Y:S02]  /*a680*/  @!P0 SYNCS.PHASECHK.TRANS64 P0, [R0+URZ], R3 ;  /* 0x00000003000085a7 */ /* 0x000ee400080010ff */
[----:B---3--:R-:W-:Y:S05]  /*a690*/  @!P0 BRA `(.L_x_165) ;  /* 0xfffffffc00f08947 */ /* 0x008fea000383ffff */
[----:B------:R-:W-:Y:S05]  /*a6a0*/  BRA `(.L_x_166) ;  /* 0xffffff8400d47947 */ /* 0x000fea000383ffff */
.L_x_51:
[----:B------:R-:W-:-:S07]  /*a6b0*/  MOV R0, UR5 ;  /* 0x0000000500007c02 */ /* 0x000fce0008000f00 */
.L_x_167:
[----:B-1----:R1:W3:Y:S02]  /*a6c0*/  SYNCS.PHASECHK.TRANS64.TRYWAIT P0, [R0+URZ], R3 ;  /* 0x00000003000075a7 */ /* 0x0022e400080011ff */
[----:B---3--:R-:W-:Y:S05]  /*a6d0*/  @!P0 NANOSLEEP.SYNCS 0x989680 ;  /* 0x009896800000895d */ /* 0x008fea0003900000 */
[----:B------:R-:W3:Y:S02]  /*a6e0*/  @!P0 SYNCS.PHASECHK.TRANS64 P0, [R0+URZ], R3 ;  /* 0x00000003000085a7 */ /* 0x000ee400080010ff */
[----:B---3--:R-:W-:Y:S05]  /*a6f0*/  @!P0 BRA `(.L_x_167) ;  /* 0xfffffffc00f08947 */ /* 0x008fea000383ffff */
[----:B------:R-:W-:Y:S05]  /*a700*/  BRA `(.L_x_168) ;  /* 0xffffff8400e07947 */ /* 0x000fea000383ffff */
.L_x_52:
[----:B------:R-:W-:-:S07]  /*a710*/  MOV R0, UR5 ;  /* 0x0000000500007c02 */ /* 0x000fce0008000f00 */
.L_x_169:
[----:B-1----:R1:W3:Y:S02]  /*a720*/  SYNCS.PHASECHK.TRANS64.TRYWAIT P0, [R0+URZ], R3 ;  /* 0x00000003000075a7 */ /* 0x0022e400080011ff */
[----:B---3--:R-:W-:Y:S05]  /*a730*/  @!P0 NANOSLEEP.SYNCS 0x989680 ;  /* 0x009896800000895d */ /* 0x008fea0003900000 */
[----:B------:R-:W3:Y:S02]  /*a740*/  @!P0 SYNCS.PHASECHK.TRANS64 P0, [R0+URZ], R3 ;  /* 0x00000003000085a7 */ /* 0x000ee400080010ff */
[----:B---3--:R-:W-:Y:S05]  /*a750*/  @!P0 BRA `(.L_x_169) ;  /* 0xfffffffc00f08947 */ /* 0x008fea000383ffff */
[----:B------:R-:W-:Y:S05]  /*a760*/  BRA `(.L_x_170) ;  /* 0xffffff8400ec7947 */ /* 0x000fea000383ffff */
.L_x_53:
[----:B------:R-:W-:-:S07]  /*a770*/  MOV R0, UR5 ;  /* 0x0000000500007c02 */ /* 0x000fce0008000f00 */
.L_x_171:
[----:B-1----:R1:W3:Y:S02]  /*a780*/  SYNCS.PHASECHK.TRANS64.TRYWAIT P0, [R0+URZ], R3 ;  /* 0x00000003000075a7 */ /* 0x0022e400080011ff */
[----:B---3--:R-:W-:Y:S05]  /*a790*/  @!P0 NANOSLEEP.SYNCS 0x989680 ;  /* 0x009896800000895d */ /* 0x008fea0003900000 */
[----:B------:R-:W3:Y:S02]  /*a7a0*/  @!P0 SYNCS.PHASECHK.TRANS64 P0, [R0+URZ], R3 ;  /* 0x00000003000085a7 */ /* 0x000ee400080010ff */
[----:B---3--:R-:W-:Y:S05]  /*a7b0*/  @!P0 BRA `(.L_x_171) ;  /* 0xfffffffc00f08947 */ /* 0x008fea000383ffff */
[----:B------:R-:W-:Y:S05]  /*a7c0*/  BRA `(.L_x_172) ;  /* 0xffffff8400f87947 */ /* 0x000fea000383ffff */
.L_x_54:
[----:B------:R-:W-:-:S07]  /*a7d0*/  MOV R0, UR5 ;  /* 0x0000000500007c02 */ /* 0x000fce0008000f00 */
.L_x_173:
[----:B-1----:R1:W3:Y:S02]  /*a7e0*/  SYNCS.PHASECHK.TRANS64.TRYWAIT P0, [R0+URZ], R3 ;  /* 0x00000003000075a7 */ /* 0x0022e400080011ff */
[----:B---3--:R-:W-:Y:S05]  /*a7f0*/  @!P0 NANOSLEEP.SYNCS 0x989680 ;  /* 0x009896800000895d */ /* 0x008fea0003900000 */
[----:B------:R-:W3:Y:S02]  /*a800*/  @!P0 SYNCS.PHASECHK.TRANS64 P0, [R0+URZ], R3 ;  /* 0x00000003000085a7 */ /* 0x000ee400080010ff */
[----:B---3--:R-:W-:Y:S05]  /*a810*/  @!P0 BRA `(.L_x_173) ;  /* 0xfffffffc00f08947 */ /* 0x008fea000383ffff */
[----:B------:R-:W-:Y:S05]  /*a820*/  BRA `(.L_x_174) ;  /* 0xffffff8800047947 */ /* 0x000fea000383ffff */
.L_x_55:
[----:B------:R-:W-:-:S07]  /*a830*/  MOV R0, UR5 ;  /* 0x0000000500007c02 */ /* 0x000fce0008000f00 */
.L_x_175:
[----:B-1----:R1:W3:Y:S02]  /*a840*/  SYNCS.PHASECHK.TRANS64.TRYWAIT P0, [R0+URZ], R3 ;  /* 0x00000003000075a7 */ /* 0x0022e400080011ff */
[----:B---3--:R-:W-:Y:S05]  /*a850*/  @!P0 NANOSLEEP.SYNCS 0x989680 ;  /* 0x009896800000895d */ /* 0x008fea0003900000 */
[----:B------:R-:W3:Y:S02]  /*a860*/  @!P0 SYNCS.PHASECHK.TRANS64 P0, [R0+URZ], R3 ;  /* 0x00000003000085a7 */ /* 0x000ee400080010ff */
[----:B---3--:R-:W-:Y:S05]  /*a870*/  @!P0 BRA `(.L_x_175) ;  /* 0xfffffffc00f08947 */ /* 0x008fea000383ffff */
[----:B------:R-:W-:Y:S05]  /*a880*/  BRA `(.L_x_176) ;  /* 0xffffff8800107947 */ /* 0x000fea000383ffff */
.L_x_56:
[----:B------:R-:W-:-:S07]  /*a890*/  MOV R0, UR5 ;  /* 0x0000000500007c02 */ /* 0x000fce0008000f00 */
.L_x_177:
[----:B-1----:R1:W3:Y:S02]  /*a8a0*/  SYNCS.PHASECHK.TRANS64.TRYWAIT P0, [R0+URZ], R3 ;  /* 0x00000003000075a7 */ /* 0x0022e400080011ff */
[----:B---3--:R-:W-:Y:S05]  /*a8b0*/  @!P0 NANOSLEEP.SYNCS 0x989680 ;  /* 0x009896800000895d */ /* 0x008fea0003900000 */
[----:B------:R-:W3:Y:S02]  /*a8c0*/  @!P0 SYNCS.PHASECHK.TRANS64 P0, [R0+URZ], R3 ;  /* 0x00000003000085a7 */ /* 0x000ee400080010ff */
[----:B---3--:R-:W-:Y:S05]  /*a8d0*/  @!P0 BRA `(.L_x_177) ;  /* 0xfffffffc00f08947 */ /* 0x008fea000383ffff */
[----:B------:R-:W-:Y:S05]  /*a8e0*/  BRA `(.L_x_178) ;  /* 0xffffff88001c7947 */ /* 0x000fea000383ffff */
.L_x_57:
[----:B------:R-:W-:-:S07]  /*a8f0*/  MOV R0, UR5 ;  /* 0x0000000500007c02 */ /* 0x000fce0008000f00 */
.L_x_179:
[----:B-1----:R1:W3:Y:S02]  /*a900*/  SYNCS.PHASECHK.TRANS64.TRYWAIT P0, [R0+URZ], R3 ;  /* 0x00000003000075a7 */ /* 0x0022e400080011ff */
[----:B---3--:R-:W-:Y:S05]  /*a910*/  @!P0 NANOSLEEP.SYNCS 0x989680 ;  /* 0x009896800000895d */ /* 0x008fea0003900000 */
[----:B------:R-:W3:Y:S02]  /*a920*/  @!P0 SYNCS.PHASECHK.TRANS64 P0, [R0+URZ], R3 ;  /* 0x00000003000085a7 */ /* 0x000ee400080010ff */
[----:B---3--:R-:W-:Y:S05]  /*a930*/  @!P0 BRA `(.L_x_179) ;  /* 0xfffffffc00f08947 */ /* 0x008fea000383ffff */
[----:B------:R-:W-:Y:S05]  /*a940*/  BRA `(.L_x_180) ;  /* 0xffffff8800287947 */ /* 0x000fea000383ffff */
.L_x_58:
[----:B------:R-:W-:-:S07]  /*a950*/  MOV R0, UR5 ;  /* 0x0000000500007c02 */ /* 0x000fce0008000f00 */
.L_x_181:
[----:B-1----:R1:W3:Y:S02]  /*a960*/  SYNCS.PHASECHK.TRANS64.TRYWAIT P0, [R0+URZ], R3 ;  /* 0x00000003000075a7 */ /* 0x0022e400080011ff */
[----:B---3--:R-:W-:Y:S05]  /*a970*/  @!P0 NANOSLEEP.SYNCS 0x989680 ;  /* 0x009896800000895d */ /* 0x008fea0003900000 */
[----:B------:R-:W3:Y:S02]  /*a980*/  @!P0 SYNCS.PHASECHK.TRANS64 P0, [R0+URZ], R3 ;  /* 0x00000003000085a7 */ /* 0x000ee400080010ff */
[----:B---3--:R-:W-:Y:S05]  /*a990*/  @!P0 BRA `(.L_x_181) ;  /* 0xfffffffc00f08947 */ /* 0x008fea000383ffff */
[----:B------:R-:W-:Y:S05]  /*a9a0*/  BRA `(.L_x_182) ;  /* 0xffffff8800347947 */ /* 0x000fea000383ffff */
.L_x_59:
[----:B------:R-:W-:-:S07]  /*a9b0*/  MOV R0, UR5 ;  /* 0x0000000500007c02 */ /* 0x000fce0008000f00 */
.L_x_183:
[----:B-1----:R1:W3:Y:S02]  /*a9c0*/  SYNCS.PHASECHK.TRANS64.TRYWAIT P0, [R0+URZ], R3 ;  /* 0x00000003000075a7 */ /* 0x0022e400080011ff */
[----:B---3--:R-:W-:Y:S05]  /*a9d0*/  @!P0 NANOSLEEP.SYNCS 0x989680 ;  /* 0x009896800000895d */ /* 0x008fea0003900000 */
[----:B------:R-:W3:Y:S02]  /*a9e0*/  @!P0 SYNCS.PHASECHK.TRANS64 P0, [R0+URZ], R3 ;  /* 0x00000003000085a7 */ /* 0x000ee400080010ff */
[----:B---3--:R-:W-:Y:S05]  /*a9f0*/  @!P0 BRA `(.L_x_183) ;  /* 0xfffffffc00f08947 */ /* 0x008fea000383ffff */
[----:B------:R-:W-:Y:S05]  /*aa00*/  BRA `(.L_x_184) ;  /* 0xffffff8800407947 */ /* 0x000fea000383ffff */
.L_x_60:
[----:B------:R-:W-:-:S07]  /*aa10*/  MOV R0, UR5 ;  /* 0x0000000500007c02 */ /* 0x000fce0008000f00 */
.L_x_185:
[----:B-1----:R1:W3:Y:S02]  /*aa20*/  SYNCS.PHASECHK.TRANS64.TRYWAIT P0, [R0+URZ], R3 ;  /* 0x00000003000075a7 */ /* 0x0022e400080011ff */
[----:B---3--:R-:W-:Y:S05]  /*aa30*/  @!P0 NANOSLEEP.SYNCS 0x989680 ;  /* 0x009896800000895d */ /* 0x008fea0003900000 */
[----:B------:R-:W3:Y:S02]  /*aa40*/  @!P0 SYNCS.PHASECHK.TRANS64 P0, [R0+URZ], R3 ;  /* 0x00000003000085a7 */ /* 0x000ee400080010ff */
[----:B---3--:R-:W-:Y:S05]  /*aa50*/  @!P0 BRA `(.L_x_185) ;  /* 0xfffffffc00f08947 */ /* 0x008fea000383ffff */
[----:B------:R-:W-:Y:S05]  /*aa60*/  BRA `(.L_x_186) ;  /* 0xffffff88004c7947 */ /* 0x000fea000383ffff */
.L_x_61:
[----:B------:R-:W-:-:S07]  /*aa70*/  MOV R0, UR5 ;  /* 0x0000000500007c02 */ /* 0x000fce0008000f00 */
.L_x_187:
[----:B-1----:R1:W3:Y:S02]  /*aa80*/  SYNCS.PHASECHK.TRANS64.TRYWAIT P0, [R0+URZ], R3 ;  /* 0x00000003000075a7 */ /* 0x0022e400080011ff */
[----:B---3--:R-:W-:Y:S05]  /*aa90*/  @!P0 NANOSLEEP.SYNCS 0x989680 ;  /* 0x009896800000895d */ /* 0x008fea0003900000 */
[----:B------:R-:W3:Y:S02]  /*aaa0*/  @!P0 SYNCS.PHASECHK.TRANS64 P0, [R0+URZ], R3 ;  /* 0x00000003000085a7 */ /* 0x000ee400080010ff */
[----:B---3--:R-:W-:Y:S05]  /*aab0*/  @!P0 BRA `(.L_x_187) ;  /* 0xfffffffc00f08947 */ /* 0x008fea000383ffff */
[----:B------:R-:W-:Y:S05]  /*aac0*/  BRA `(.L_x_188) ;  /* 0xffffff8800587947 */ /* 0x000fea000383ffff */
.L_x_62:
[----:B------:R-:W-:-:S07]  /*aad0*/  MOV R0, UR5 ;  /* 0x0000000500007c02 */ /* 0x000fce0008000f00 */
.L_x_189:
[----:B-1----:R1:W3:Y:S02]  /*aae0*/  SYNCS.PHASECHK.TRANS64.TRYWAIT P0, [R0+URZ], R3 ;  /* 0x00000003000075a7 */ /* 0x0022e400080011ff */
[----:B---3--:R-:W-:Y:S05]  /*aaf0*/  @!P0 NANOSLEEP.SYNCS 0x989680 ;  /* 0x009896800000895d */ /* 0x008fea0003900000 */
[----:B------:R-:W3:Y:S02]  /*ab00*/  @!P0 SYNCS.PHASECHK.TRANS64 P0, [R0+URZ], R3 ;  /* 0x00000003000085a7 */ /* 0x000ee400080010ff */
[----:B---3--:R-:W-:Y:S05]  /*ab10*/  @!P0 BRA `(.L_x_189) ;  /* 0xfffffffc00f08947 */ /* 0x008fea000383ffff */
[----:B------:R-:W-:Y:S05]  /*ab20*/  BRA `(.L_x_190) ;  /* 0xffffff8800647947 */ /* 0x000fea000383ffff */
.L_x_65:
[----:B--2---:R2:W3:Y:S02]  /*ab30*/  SYNCS.PHASECHK.TRANS64.TRYWAIT P0, [R2+URZ+0x1f0], R5 ;  /* 0x0001f005020075a7 */ /* 0x0044e400080011ff */
[----:B---3--:R-:W-:Y:S05]  /*ab40*/  @!P0 NANOSLEEP.SYNCS 0x989680 ;  /* 0x009896800000895d */ /* 0x008fea0003900000 */
[----:B------:R-:W3:Y:S02]  /*ab50*/  @!P0 SYNCS.PHASECHK.TRANS64 P0, [R2+URZ+0x1f0], R5 ;  /* 0x0001f005020085a7 */ /* 0x000ee400080010ff */
[----:B---3--:R-:W-:Y:S05]  /*ab60*/  @!P0 BRA `(.L_x_65) ;  /* 0xfffffffc00f08947 */ /* 0x008fea000383ffff */
[----:B------:R-:W-:Y:S05]  /*ab70*/  BRA `(.L_x_191) ;  /* 0xffffff8800c87947 */ /* 0x000fea000383ffff */
.L_x_66:
[----:B------:R-:W-:-:S07]  /*ab80*/  MOV R2, UR4 ;  /* 0x0000000400027c02 */ /* 0x000fce0008000f00 */
.L_x_192:
[----:B--2---:R2:W3:Y:S02]  /*ab90*/  SYNCS.PHASECHK.TRANS64.TRYWAIT P0, [R2+URZ+0x1a0], R5 ;  /* 0x0001a005020075a7 */ /* 0x0044e400080011ff */
[----:B---3--:R-:W-:Y:S05]  /*aba0*/  @!P0 NANOSLEEP.SYNCS 0x989680 ;  /* 0x009896800000895d */ /* 0x008fea0003900000 */
[----:B------:R-:W3:Y:S02]  /*abb0*/  @!P0 SYNCS.PHASECHK.TRANS64 P0, [R2+URZ+0x1a0], R5 ;  /* 0x0001a005020085a7 */ /* 0x000ee400080010ff */
[----:B---3--:R-:W-:Y:S05]  /*abc0*/  @!P0 BRA `(.L_x_192) ;  /* 0xfffffffc00f08947 */ /* 0x008fea000383ffff */
[----:B------:R-:W-:Y:S05]  /*abd0*/  BRA `(.L_x_193) ;  /* 0xffffff8800d87947 */ /* 0x000fea000383ffff */
.L_x_67:
[----:B--2---:R2:W3:Y:S02]  /*abe0*/  SYNCS.PHASECHK.TRANS64.TRYWAIT P1, [R2+URZ+0x190], R5 ;  /* 0x00019005020075a7 */ /* 0x0044e400080211ff */
[----:B---3--:R-:W-:Y:S05]  /*abf0*/  @!P1 NANOSLEEP.SYNCS 0x989680 ;  /* 0x009896800000995d */ /* 0x008fea0003900000 */
[----:B------:R-:W3:Y:S02]  /*ac00*/  @!P1 SYNCS.PHASECHK.TRANS64 P1, [R2+URZ+0x190], R5 ;  /* 0x00019005020095a7 */ /* 0x000ee400080210ff */
[----:B---3--:R-:W-:Y:S05]  /*ac10*/  @!P1 BRA `(.L_x_67) ;  /* 0xfffffffc00f09947 */ /* 0x008fea000383ffff */
[----:B------:R-:W-:Y:S05]  /*ac20*/  BRA `(.L_x_194) ;  /* 0xffffff8c00087947 */ /* 0x000fea000383ffff */
.L_x_70:
[----:B------:R-:W-:-:S07]  /*ac30*/  MOV R0, UR4 ;  /* 0x0000000400007c02 */ /* 0x000fce0008000f00 */
.L_x_195:
[----:B--2---:R2:W3:Y:S02]  /*ac40*/  SYNCS.PHASECHK.TRANS64.TRYWAIT P0, [R0+URZ+0x1a0], R3 ;  /* 0x0001a003000075a7 */ /* 0x0044e400080011ff */
[----:B---3--:R-:W-:Y:S05]  /*ac50*/  @!P0 NANOSLEEP.SYNCS 0x989680 ;  /* 0x009896800000895d */ /* 0x008fea0003900000 */
[----:B------:R-:W3:Y:S02]  /*ac60*/  @!P0 SYNCS.PHASECHK.TRANS64 P0, [R0+URZ+0x1a0], R3 ;  /* 0x0001a003000085a7 */ /* 0x000ee400080010ff */
[----:B---3--:R-:W-:Y:S05]  /*ac70*/  @!P0 BRA `(.L_x_195) ;  /* 0xfffffffc00f08947 */ /* 0x008fea000383ffff */
[----:B------:R-:W-:Y:S05]  /*ac80*/  BRA `(.L_x_69) ;  /* 0xffffff8c005c7947 */ /* 0x000fea000383ffff */
.L_x_77:
[----:B-1----:R1:W2:Y:S02]  /*ac90*/  SYNCS.PHASECHK.TRANS64.TRYWAIT P1, [R0+URZ+0x190], R5 ;  /* 0x00019005000075a7 */ /* 0x0022a400080211ff */
[----:B--2---:R-:W-:Y:S05]  /*aca0*/  @!P1 NANOSLEEP.SYNCS 0x989680 ;  /* 0x009896800000995d */ /* 0x004fea0003900000 */
[----:B------:R-:W2:Y:S02]  /*acb0*/  @!P1 SYNCS.PHASECHK.TRANS64 P1, [R0+URZ+0x190], R5 ;  /* 0x00019005000095a7 */ /* 0x000ea400080210ff */
[----:B--2---:R-:W-:Y:S05]  /*acc0*/  @!P1 BRA `(.L_x_77) ;  /* 0xfffffffc00f09947 */ /* 0x004fea000383ffff */
[----:B------:R-:W-:Y:S05]  /*acd0*/  BRA `(.L_x_196) ;  /* 0xffffff9000bc7947 */ /* 0x000fea000383ffff */
.L_x_78:
[----:B------:R-:W-:-:S07]  /*ace0*/  MOV R3, UR19 ;  /* 0x0000001300037c02 */ /* 0x000fce0008000f00 */
.L_x_197:
[----:B-1----:R1:W2:Y:S02]  /*acf0*/  SYNCS.PHASECHK.TRANS64.TRYWAIT P0, [R3+URZ+0x1d0], R0 ;  /* 0x0001d000030075a7 */ /* 0x0022a400080011ff */
[----:B--2---:R-:W-:Y:S05]  /*ad00*/  @!P0 NANOSLEEP.SYNCS 0x989680 ;  /* 0x009896800000895d */ /* 0x004fea0003900000 */
[----:B------:R-:W2:Y:S02]  /*ad10*/  @!P0 SYNCS.PHASECHK.TRANS64 P0, [R3+URZ+0x1d0], R0 ;  /* 0x0001d000030085a7 */ /* 0x000ea400080010ff */
[----:B--2---:R-:W-:Y:S05]  /*ad20*/  @!P0 BRA `(.L_x_197) ;  /* 0xfffffffc00f08947 */ /* 0x004fea000383ffff */
[----:B------:R-:W-:Y:S05]  /*ad30*/  BRA `(.L_x_198) ;  /* 0xffffff9000f07947 */ /* 0x000fea000383ffff */
.L_x_81:
[----:B------:R-:W-:Y:S07]  /*ad40*/  MOV R0, UR6 ;  /* 0x0000000600007c02 */ /* 0x000fee0008000f00 */
.L_x_199:
[----:B-1----:R1:W2:Y:S02]  /*ad50*/  SYNCS.PHASECHK.TRANS64.TRYWAIT P0, [R0+URZ], R3 ;  /* 0x00000003000075a7 */ /* 0x0022a400080011ff */
[----:B--2---:R-:W-:Y:S05]  /*ad60*/  @!P0 NANOSLEEP.SYNCS 0x989680 ;  /* 0x009896800000895d */ /* 0x004fea0003900000 */
[----:B------:R-:W2:Y:S02]  /*ad70*/  @!P0 SYNCS.PHASECHK.TRANS64 P0, [R0+URZ], R3 ;  /* 0x00000003000085a7 */ /* 0x000ea400080010ff */
[----:B--2---:R-:W-:Y:S05]  /*ad80*/  @!P0 BRA `(.L_x_199) ;  /* 0xfffffffc00f08947 */ /* 0x004fea000383ffff */
[----:B------:R-:W-:Y:S05]  /*ad90*/  BRA `(.L_x_80) ;  /* 0xffffff9400287947 */ /* 0x000fea000383ffff */
.L_x_84:
[----:B------:R-:W-:-:S07]  /*ada0*/  MOV R0, UR4 ;  /* 0x0000000400007c02 */ /* 0x000fce0008000f00 */
.L_x_200:
[----:B--2---:R2:W4:Y:S02]  /*adb0*/  SYNCS.PHASECHK.TRANS64.TRYWAIT P0, [R0+URZ], R3 ;  /* 0x00000003000075a7 */ /* 0x00452400080011ff */
[----:B----4-:R-:W-:Y:S05]  /*adc0*/  @!P0 NANOSLEEP.SYNCS 0x989680 ;  /* 0x009896800000895d */ /* 0x010fea0003900000 */
[----:B------:R-:W4:Y:S02]  /*add0*/  @!P0 SYNCS.PHASECHK.TRANS64 P0, [R0+URZ], R3 ;  /* 0x00000003000085a7 */ /* 0x000f2400080010ff */
[----:B----4-:R-:W-:Y:S05]  /*ade0*/  @!P0 BRA `(.L_x_200) ;  /* 0xfffffffc00f08947 */ /* 0x010fea000383ffff */
[----:B------:R-:W-:Y:S05]  /*adf0*/  BRA `(.L_x_201) ;  /* 0xffffff9400c87947 */ /* 0x000fea000383ffff */
.L_x_85:
[----:B------:R-:W-:-:S07]  /*ae00*/  MOV R0, UR5 ;  /* 0x0000000500007c02 */ /* 0x000fce0008000f00 */
.L_x_202:
[----:B-1----:R1:W2:Y:S02]  /*ae10*/  SYNCS.PHASECHK.TRANS64.TRYWAIT P0, [R0+URZ], R3 ;  /* 0x00000003000075a7 */ /* 0x0022a400080011ff */
[----:B--2---:R-:W-:Y:S05]  /*ae20*/  @!P0 NANOSLEEP.SYNCS 0x989680 ;  /* 0x009896800000895d */ /* 0x004fea0003900000 */
[----:B------:R-:W2:Y:S02]  /*ae30*/  @!P0 SYNCS.PHASECHK.TRANS64 P0, [R0+URZ], R3 ;  /* 0x00000003000085a7 */ /* 0x000ea400080010ff */
[----:B--2---:R-:W-:Y:S05]  /*ae40*/  @!P0 BRA `(.L_x_202) ;  /* 0xfffffffc00f08947 */ /* 0x004fea000383ffff */
[----:B------:R-:W-:Y:S05]  /*ae50*/  BRA `(.L_x_203) ;  /* 0xffffff9400d47947 */ /* 0x000fea000383ffff */
.L_x_86:
[----:B------:R-:W-:-:S07]  /*ae60*/  MOV R0, UR5 ;  /* 0x0000000500007c02 */ /* 0x000fce0008000f00 */
.L_x_204:
[----:B-1----:R1:W2:Y:S02]  /*ae70*/  SYNCS.PHASECHK.TRANS64.TRYWAIT P0, [R0+URZ], R3 ;  /* 0x00000003000075a7 */ /* 0x0022a400080011ff */
[----:B--2---:R-:W-:Y:S05]  /*ae80*/  @!P0 NANOSLEEP.SYNCS 0x989680 ;  /* 0x009896800000895d */ /* 0x004fea0003900000 */
[----:B------:R-:W2:Y:S02]  /*ae90*/  @!P0 SYNCS.PHASECHK.TRANS64 P0, [R0+URZ], R3 ;  /* 0x00000003000085a7 */ /* 0x000ea400080010ff */
[----:B--2---:R-:W-:Y:S05]  /*aea0*/  @!P0 BRA `(.L_x_204) ;  /* 0xfffffffc00f08947 */ /* 0x004fea000383ffff */
[----:B------:R-:W-:Y:S05]  /*aeb0*/  BRA `(.L_x_205) ;  /* 0xffffff9400e07947 */ /* 0x000fea000383ffff */
.L_x_87:
[----:B------:R-:W-:-:S07]  /*aec0*/  MOV R0, UR4 ;  /* 0x0000000400007c02 */ /* 0x000fce0008000f00 */
.L_x_206:
[----:B-1----:R1:W2:Y:S02]  /*aed0*/  SYNCS.PHASECHK.TRANS64.TRYWAIT P0, [R0+URZ], R3 ;  /* 0x00000003000075a7 */ /* 0x0022a400080011ff */
[----:B--2---:R-:W-:Y:S05]  /*aee0*/  @!P0 NANOSLEEP.SYNCS 0x989680 ;  /* 0x009896800000895d */ /* 0x004fea0003900000 */
[----:B------:R-:W2:Y:S02]  /*aef0*/  @!P0 SYNCS.PHASECHK.TRANS64 P0, [R0+URZ], R3 ;  /* 0x00000003000085a7 */ /* 0x000ea400080010ff */
[----:B--2---:R-:W-:Y:S05]  /*af00*/  @!P0 BRA `(.L_x_206) ;  /* 0xfffffffc00f08947 */ /* 0x004fea000383ffff */
[----:B------:R-:W-:Y:S05]  /*af10*/  BRA `(.L_x_207) ;  /* 0xffffff9400ec7947 */ /* 0x000fea000383ffff */
.L_x_92:
[----:B-1----:R1:W2:Y:S02]  /*af20*/  SYNCS.PHASECHK.TRANS64.TRYWAIT P0, [R8+URZ+0x190], R5 ;  /* 0x00019005080075a7 */ /* 0x0022a400080011ff */
[----:B--2---:R-:W-:Y:S05]  /*af30*/  @!P0 NANOSLEEP.SYNCS 0x989680 ;  /* 0x009896800000895d */ /* 0x004fea0003900000 */
[----:B------:R-:W2:Y:S02]  /*af40*/  @!P0 SYNCS.PHASECHK.TRANS64 P0, [R8+URZ+0x190], R5 ;  /* 0x00019005080085a7 */ /* 0x000ea400080010ff */
[----:B--2---:R-:W-:Y:S05]  /*af50*/  @!P0 BRA `(.L_x_92) ;  /* 0xfffffffc00f08947 */ /* 0x004fea000383ffff */
[----:B------:R-:W-:Y:S05]  /*af60*/  BRA `(.L_x_208) ;  /* 0xffffff9c00307947 */ /* 0x000fea000383ffff */
.L_x_95:
[----:B------:R-:W-:Y:S07]  /*af70*/  MOV R0, UR21 ;  /* 0x0000001500007c02 */ /* 0x000fee0008000f00 */
.L_x_209:
[----:B-1----:R1:W2:Y:S02]  /*af80*/  SYNCS.PHASECHK.TRANS64.TRYWAIT P1, [R0+URZ+0x188], R5 ;  /* 0x00018805000075a7 */ /* 0x0022a400080211ff */
[----:B--2---:R-:W-:Y:S05]  /*af90*/  @!P1 NANOSLEEP.SYNCS 0x989680 ;  /* 0x009896800000995d */ /* 0x004fea0003900000 */
[----:B------:R-:W2:Y:S02]  /*afa0*/  @!P1 SYNCS.PHASECHK.TRANS64 P1, [R0+URZ+0x188], R5 ;  /* 0x00018805000095a7 */ /* 0x000ea400080210ff */
[----:B--2---:R-:W-:Y:S05]  /*afb0*/  @!P1 BRA `(.L_x_209) ;  /* 0xfffffffc00f09947 */ /* 0x004fea000383ffff */
[----:B------:R-:W-:Y:S05]  /*afc0*/  BRA `(.L_x_94) ;  /* 0xffffffa000ac7947 */ /* 0x000fea000383ffff */
.L_x_98:
[----:B-1----:R-:W-:Y:S07]  /*afd0*/  MOV R5, UR21 ;  /* 0x0000001500057c02 */ /* 0x002fee0008000f00 */
.L_x_210:
[----:B-1----:R1:W2:Y:S02]  /*afe0*/  SYNCS.PHASECHK.TRANS64.TRYWAIT P0, [R5+URZ+0x160], R4 ;  /* 0x00016004050075a7 */ /* 0x0022a400080011ff */
[----:B--2---:R-:W-:Y:S05]  /*aff0*/  @!P0 NANOSLEEP.SYNCS 0x989680 ;  /* 0x009896800000895d */ /* 0x004fea0003900000 */
[----:B------:R-:W2:Y:S02]  /*b000*/  @!P0 SYNCS.PHASECHK.TRANS64 P0, [R5+URZ+0x160], R4 ;  /* 0x00016004050085a7 */ /* 0x000ea400080010ff */
[----:B--2---:R-:W-:Y:S05]  /*b010*/  @!P0 BRA `(.L_x_210) ;  /* 0xfffffffc00f08947 */ /* 0x004fea000383ffff */
[----:B------:R-:W-:Y:S05]  /*b020*/  BRA `(.L_x_211) ;  /* 0xffffffa400047947 */ /* 0x000fea000383ffff */
.L_x_99:
[----:B------:R-:W-:Y:S07]  /*b030*/  MOV R5, UR21 ;  /* 0x0000001500057c02 */ /* 0x000fee0008000f00 */
.L_x_212:
[----:B-1----:R1:W2:Y:S02]  /*b040*/  SYNCS.PHASECHK.TRANS64.TRYWAIT P0, [R5+URZ+0x168], R4 ;  /* 0x00016804050075a7 */ /* 0x0022a400080011ff */
[----:B--2---:R-:W-:Y:S05]  /*b050*/  @!P0 NANOSLEEP.SYNCS 0x989680 ;  /* 0x009896800000895d */ /* 0x004fea0003900000 */
[----:B------:R-:W2:Y:S02]  /*b060*/  @!P0 SYNCS.PHASECHK.TRANS64 P0, [R5+URZ+0x168], R4 ;  /* 0x00016804050085a7 */ /* 0x000ea400080010ff */
[----:B--2---:R-:W-:Y:S05]  /*b070*/  @!P0 BRA `(.L_x_212) ;  /* 0xfffffffc00f08947 */ /* 0x004fea000383ffff */
[----:B------:R-:W-:Y:S05]  /*b080*/  BRA `(.L_x_213) ;  /* 0xffffffa4003c7947 */ /* 0x000fea000383ffff */
.L_x_100:
[----:B-1----:R-:W-:Y:S07]  /*b090*/  MOV R5, UR21 ;  /* 0x0000001500057c02 */ /* 0x002fee0008000f00 */
.L_x_214:
[----:B-1----:R1:W2:Y:S02]  /*b0a0*/  SYNCS.PHASECHK.TRANS64.TRYWAIT P0, [R5+URZ+0x170], R4 ;  /* 0x00017004050075a7 */ /* 0x0022a400080011ff */
[----:B--2---:R-:W-:Y:S05]  /*b0b0*/  @!P0 NANOSLEEP.SYNCS 0x989680 ;  /* 0x009896800000895d */ /* 0x004fea0003900000 */
[----:B------:R-:W2:Y:S02]  /*b0c0*/  @!P0 SYNCS.PHASECHK.TRANS64 P0, [R5+URZ+0x170], R4 ;  /* 0x00017004050085a7 */ /* 0x000ea400080010ff */
[----:B--2---:R-:W-:Y:S05]  /*b0d0*/  @!P0 BRA `(.L_x_214) ;  /* 0xfffffffc00f08947 */ /* 0x004fea000383ffff */
[----:B------:R-:W-:Y:S05]  /*b0e0*/  BRA `(.L_x_215) ;  /* 0xffffffa400807947 */ /* 0x000fea000383ffff */
.L_x_101:
[----:B-1----:R-:W-:Y:S07]  /*b0f0*/  MOV R5, UR21 ;  /* 0x0000001500057c02 */ /* 0x002fee0008000f00 */
.L_x_216:
[----:B-1----:R1:W2:Y:S02]  /*b100*/  SYNCS.PHASECHK.TRANS64.TRYWAIT P0, [R5+URZ+0x178], R4 ;  /* 0x00017804050075a7 */ /* 0x0022a400080011ff */
[----:B--2---:R-:W-:Y:S05]  /*b110*/  @!P0 NANOSLEEP.SYNCS 0x989680 ;  /* 0x009896800000895d */ /* 0x004fea0003900000 */
[----:B------:R-:W2:Y:S02]  /*b120*/  @!P0 SYNCS.PHASECHK.TRANS64 P0, [R5+URZ+0x178], R4 ;  /* 0x00017804050085a7 */ /* 0x000ea400080010ff */
[----:B--2---:R-:W-:Y:S05]  /*b130*/  @!P0 BRA `(.L_x_216) ;  /* 0xfffffffc00f08947 */ /* 0x004fea000383ffff */
[----:B------:R-:W-:Y:S05]  /*b140*/  BRA `(.L_x_217) ;  /* 0xffffffa400c87947 */ /* 0x000fea000383ffff */
.L_x_103:
[----:B------:R-:W-:-:S07]  /*b150*/  MOV R0, UR21 ;  /* 0x0000001500007c02 */ /* 0x000fce0008000f00 */
.L_x_218:
[----:B-1----:R1:W2:Y:S02]  /*b160*/  SYNCS.PHASECHK.TRANS64.TRYWAIT P0, [R0+URZ+0x160], R3 ;  /* 0x00016003000075a7 */ /* 0x0022a400080011ff */
[----:B--2---:R-:W-:Y:S05]  /*b170*/  @!P0 NANOSLEEP.SYNCS 0x989680 ;  /* 0x009896800000895d */ /* 0x004fea0003900000 */
[----:B------:R-:W2:Y:S02]  /*b180*/  @!P0 SYNCS.PHASECHK.TRANS64 P0, [R0+URZ+0x160], R3 ;  /* 0x00016003000085a7 */ /* 0x000ea400080010ff */
[----:B--2---:R-:W-:Y:S05]  /*b190*/  @!P0 BRA `(.L_x_218) ;  /* 0xfffffffc00f08947 */ /* 0x004fea000383ffff */
[----:B------:R-:W-:Y:S05]  /*b1a0*/  BRA `(.L_x_219) ;  /* 0xffffffa8003c7947 */ /* 0x000fea000383ffff */
.L_x_104:
[----:B-1----:R-:W-:-:S07]  /*b1b0*/  MOV R0, UR21 ;  /* 0x0000001500007c02 */ /* 0x002fce0008000f00 */
.L_x_220:
[----:B-1----:R1:W2:Y:S02]  /*b1c0*/  SYNCS.PHASECHK.TRANS64.TRYWAIT P0, [R0+URZ+0x168], R3 ;  /* 0x00016803000075a7 */ /* 0x0022a400080011ff */
[----:B--2---:R-:W-:Y:S05]  /*b1d0*/  @!P0 NANOSLEEP.SYNCS 0x989680 ;  /* 0x009896800000895d */ /* 0x004fea0003900000 */
[----:B------:R-:W2:Y:S02]  /*b1e0*/  @!P0 SYNCS.PHASECHK.TRANS64 P0, [R0+URZ+0x168], R3 ;  /* 0x00016803000085a7 */ /* 0x000ea400080010ff */
[----:B--2---:R-:W-:Y:S05]  /*b1f0*/  @!P0 BRA `(.L_x_220) ;  /* 0xfffffffc00f08947 */ /* 0x004fea000383ffff */
[----:B------:R-:W-:Y:S05]  /*b200*/  BRA `(.L_x_221) ;  /* 0xffffffa8002c7947 */ /* 0x000fea000383ffff */
.L_x_105:
[----:B-1----:R-:W-:-:S07]  /*b210*/  MOV R0, UR21 ;  /* 0x0000001500007c02 */ /* 0x002fce0008000f00 */
.L_x_222:
[----:B-1----:R1:W2:Y:S02]  /*b220*/  SYNCS.PHASECHK.TRANS64.TRYWAIT P0, [R0+URZ+0x170], R3 ;  /* 0x00017003000075a7 */ /* 0x0022a400080011ff */
[----:B--2---:R-:W-:Y:S05]  /*b230*/  @!P0 NANOSLEEP.SYNCS 0x989680 ;  /* 0x009896800000895d */ /* 0x004fea0003900000 */
[----:B------:R-:W2:Y:S02]  /*b240*/  @!P0 SYNCS.PHASECHK.TRANS64 P0, [R0+URZ+0x170], R3 ;  /* 0x00017003000085a7 */ /* 0x000ea400080010ff */
[----:B--2---:R-:W-:Y:S05]  /*b250*/  @!P0 BRA `(.L_x_222) ;  /* 0xfffffffc00f08947 */ /* 0x004fea000383ffff */
[----:B------:R-:W-:Y:S05]  /*b260*/  BRA `(.L_x_223) ;  /* 0xffffffa8001c7947 */ /* 0x000fea000383ffff */
.L_x_107:
[----:B-1----:R1:W2:Y:S02]  /*b270*/  SYNCS.PHASECHK.TRANS64.TRYWAIT P0, [R3+URZ+0x190], R0 ;  /* 0x00019000030075a7 */ /* 0x0022a400080011ff */
[----:B--2---:R-:W-:Y:S05]  /*b280*/  @!P0 NANOSLEEP.SYNCS 0x989680 ;  /* 0x009896800000895d */ /* 0x004fea0003900000 */
[----:B------:R-:W2:Y:S02]  /*b290*/  @!P0 SYNCS.PHASECHK.TRANS64 P0, [R3+URZ+0x190], R0 ;  /* 0x00019000030085a7 */ /* 0x000ea400080010ff */
[----:B--2---:R-:W-:Y:S05]  /*b2a0*/  @!P0 BRA `(.L_x_107) ;  /* 0xfffffffc00f08947 */ /* 0x004fea000383ffff */
[----:B------:R-:W-:Y:S05]  /*b2b0*/  BRA `(.L_x_224) ;  /* 0xffffffa800ec7947 */ /* 0x000fea000383ffff */
.L_x_118:
[----:B--2---:R2:W1:Y:S02]  /*b2c0*/  SYNCS.PHASECHK.TRANS64.TRYWAIT P1, [R2+URZ+0x140], R3 ;  /* 0x00014003020075a7 */ /* 0x00446400080211ff */
[----:B-1----:R-:W-:Y:S05]  /*b2d0*/  @!P1 NANOSLEEP.SYNCS 0x989680 ;  /* 0x009896800000995d */ /* 0x002fea0003900000 */
[----:B------:R-:W1:Y:S02]  /*b2e0*/  @!P1 SYNCS.PHASECHK.TRANS64 P1, [R2+URZ+0x140], R3 ;  /* 0x00014003020095a7 */ /* 0x000e6400080210ff */
[----:B-1----:R-:W-:Y:S05]  /*b2f0*/  @!P1 BRA `(.L_x_118) ;  /* 0xfffffffc00f09947 */ /* 0x002fea000383ffff */
[----:B------:R-:W-:Y:S05]  /*b300*/  BRA `(.L_x_117) ;  /* 0xffffffb800647947 */ /* 0x000fea000383ffff */
.L_x_120:
[----:B--2---:R2:W4:Y:S02]  /*b310*/  SYNCS.PHASECHK.TRANS64.TRYWAIT P0, [R71+URZ+0x1b0], R4 ;  /* 0x0001b004470075a7 */ /* 0x00452400080011ff */
[----:B----4-:R-:W-:Y:S05]  /*b320*/  @!P0 NANOSLEEP.SYNCS 0x989680 ;  /* 0x009896800000895d */ /* 0x010fea0003900000 */
[----:B------:R-:W4:Y:S02]  /*b330*/  @!P0 SYNCS.PHASECHK.TRANS64 P0, [R71+URZ+0x1b0], R4 ;  /* 0x0001b004470085a7 */ /* 0x000f2400080010ff */
[----:B----4-:R-:W-:Y:S05]  /*b340*/  @!P0 BRA `(.L_x_120) ;  /* 0xfffffffc00f08947 */ /* 0x010fea000383ffff */
[----:B------:R-:W-:Y:S05]  /*b350*/  BRA `(.L_x_119) ;  /* 0xffffffb800b47947 */ /* 0x000fea000383ffff */
.L_x_128:
[----:B---3--:R3:W4:Y:S02]  /*b360*/  SYNCS.PHASECHK.TRANS64.TRYWAIT P0, [R112+URZ+0x140], R3 ;  /* 0x00014003700075a7 */ /* 0x00872400080011ff */
[----:B----4-:R-:W-:Y:S05]  /*b370*/  @!P0 NANOSLEEP.SYNCS 0x989680 ;  /* 0x009896800000895d */ /* 0x010fea0003900000 */
[----:B------:R-:W4:Y:S02]  /*b380*/  @!P0 SYNCS.PHASECHK.TRANS64 P0, [R112+URZ+0x140], R3 ;  /* 0x00014003700085a7 */ /* 0x000f2400080010ff */
[----:B----4-:R-:W-:Y:S05]  /*b390*/  @!P0 BRA `(.L_x_128) ;  /* 0xfffffffc00f08947 */ /* 0x010fea000383ffff */
[----:B------:R-:W-:Y:S05]  /*b3a0*/  BRA `(.L_x_127) ;  /* 0xffffffc400a87947 */ /* 0x000fea000383ffff */
.L_x_136:
[----:B---3--:R3:W4:Y:S02]  /*b3b0*/  SYNCS.PHASECHK.TRANS64.TRYWAIT P0, [R112+URZ+0x140], R5 ;  /* 0x00014005700075a7 */ /* 0x00872400080011ff */
[----:B----4-:R-:W-:Y:S05]  /*b3c0*/  @!P0 NANOSLEEP.SYNCS 0x989680 ;  /* 0x009896800000895d */ /* 0x010fea0003900000 */
[----:B------:R-:W4:Y:S02]  /*b3d0*/  @!P0 SYNCS.PHASECHK.TRANS64 P0, [R112+URZ+0x140], R5 ;  /* 0x00014005700085a7 */ /* 0x000f2400080010ff */
[----:B----4-:R-:W-:Y:S05]  /*b3e0*/  @!P0 BRA `(.L_x_136) ;  /* 0xfffffffc00f08947 */ /* 0x010fea000383ffff */
[----:B------:R-:W-:Y:S05]  /*b3f0*/  BRA `(.L_x_135) ;  /* 0xffffffd000e87947 */ /* 0x000fea000383ffff */
.L_x_144:
[----:B---3--:R3:W4:Y:S02]  /*b400*/  SYNCS.PHASECHK.TRANS64.TRYWAIT P0, [R102+URZ+0x140], R3 ;  /* 0x00014003660075a7 */ /* 0x00872400080011ff */
[----:B----4-:R-:W-:Y:S05]  /*b410*/  @!P0 NANOSLEEP.SYNCS 0x989680 ;  /* 0x009896800000895d */ /* 0x010fea0003900000 */
[----:B------:R-:W4:Y:S02]  /*b420*/  @!P0 SYNCS.PHASECHK.TRANS64 P0, [R102+URZ+0x140], R3 ;  /* 0x00014003660085a7 */ /* 0x000f2400080010ff */
[----:B----4-:R-:W-:Y:S05]  /*b430*/  @!P0 BRA `(.L_x_144) ;  /* 0xfffffffc00f08947 */ /* 0x010fea000383ffff */
[----:B------:R-:W-:Y:S05]  /*b440*/  BRA `(.L_x_143) ;  /* 0xffffffe000347947 */ /* 0x000fea000383ffff */
        .weak           $__internal_0_$__cuda_sm10x_tcgen05_guardrail_trap_col_being_dealloced_not_returned_by_alloc
        .type           $__internal_0_$__cuda_sm10x_tcgen05_guardrail_trap_col_being_dealloced_not_returned_by_alloc,@function
        .size           $__internal_0_$__cuda_sm10x_tcgen05_guardrail_trap_col_being_dealloced_not_returned_by_alloc,($__internal_1_$__cuda_sm10x_tcgen05_guardrail_trap_phase_invalid_during_alloc - $__internal_0_$__cuda_sm10x_tcgen05_guardrail_trap_col_being_dealloced_not_returned_by_alloc)
$__internal_0_$__cuda_sm10x_tcgen05_guardrail_trap_col_being_dealloced_not_returned_by_alloc:
[----:B------:R-:W-:Y:S05]  /*b450*/  BPT.TRAP 0x1 ;  /* 0x000000040000795c */ /* 0x000fea0000300000 */
[----:B------:R-:W-:-:S04]  /*b460*/  HFMA2 R3, -RZ, RZ, 0, 0 ;  /* 0x00000000ff037431 */ /* 0x000fc800000001ff */
[----:B------:R-:W-:Y:S05]  /*b470*/  RET.REL.NODEC R2 `(_ZN7cutlass13device_kernelINS_4gemm6kernel13GemmUniversalIN4cute5tupleIJiiiiEEENS1_10collective13CollectiveMmaINS1_35MainloopSm100TmaUmmaWarpSpecializedILi20ELi2ELi4ENS5_IJNS4_1CILi8EEENSA_ILi1EEESC_EEEEENS5_IJNSA_ILi64EEENSA_ILi256EEENSA_ILi32EEEEEENS_12float_e5m2_tENS5_IJlSC_lEEESJ_SK_NS4_8TiledMMAINS4_8MMA_AtomIJNS4_10MMA_TraitsINS4_19SM100_MMA_F8F6F4_SSEJSJ_SJ_fSF_SG_NS4_17integral_constantINS4_4UMMA5MajorELSR_0EEESS_NSP_INSQ_7ScaleInELST_0EEESU_EEEEEENS4_6LayoutINS5_IJSC_SC_SC_EEENS5_IJNSA_ILi0EEESZ_SZ_EEEEENS5_IJNS4_10UnderscoreES12_S12_EEEEENS4_13SM90_TMA_LOADENS4_14ComposedLayoutINS4_7SwizzleILi1ELi4ELi3EEENS4_18smem_ptr_flag_bitsILi8EEENSX_INS5_IJSB_SH_EEENS5_IJSH_SC_EEEEEEEvNS4_8identityENS4_23SM90_TMA_LOAD_MULTICASTES1E_vS1F_EENS_8epilogue10collective18CollectiveEpilogueINS1I_23Sm100TmaWarpSpecializedILi4ELi2ELi32ELb0ELb0EEEJSI_NS5_IJNSX_ISF_SC_EES1N_EEESJ_SK_SJ_SK_NS1I_6fusion15FusionCallbacksIS1M_NS1P_17LinearCombinationISJ_fSJ_fLNS_15FloatRoundStyleE2EEESI_S1O_JEEENS4_5SM1004TMEM4LOAD26SM100_TMEM_LOAD_16dp32b32xES15_NS16_INS17_ILi2ELi4ELi3EEES1A_NSX_INS5_IJSB_SF_EEENS5_IJSF_SC_EEEEEEENS4_39AutoVectorizingCopyWithAssumedAlignmentILi128EEENS4_14SM90_TMA_STOREES23_S25_S25_EEEvvEEEEvNT_6ParamsE) ;  /* 0xffffff4802e07950 */ /* 0x000fea0003c3ffff */
        .weak           $__internal_1_$__cuda_sm10x_tcgen05_guardrail_trap_phase_invalid_during_alloc
        .type           $__internal_1_$__cuda_sm10x_tcgen05_guardrail_trap_phase_invalid_during_alloc,@function
        .size           $__internal_1_$__cuda_sm10x_tcgen05_guardrail_trap_phase_invalid_during_alloc,($__internal_2_$__cuda_sm10x_tcgen05_guardrail_trap_unallocated_columns_being_dealloced - $__internal_1_$__cuda_sm10x_tcgen05_guardrail_trap_phase_invalid_during_alloc)
$__internal_1_$__cuda_sm10x_tcgen05_guardrail_trap_phase_invalid_during_alloc:
[----:B------:R-:W-:Y:S05]  /*b480*/  BPT.TRAP 0x1 ;  /* 0x000000040000795c */ /* 0x000fea0000300000 */
[----:B------:R-:W-:-:S04]  /*b490*/  MOV R5, 0x0 ;  /* 0x0000000000057802 */ /* 0x000fc80000000f00 */
[----:B------:R-:W-:Y:S05]  /*b4a0*/  RET.REL.NODEC R4 `(_ZN7cutlass13device_kernelINS_4gemm6kernel13GemmUniversalIN4cute5tupleIJiiiiEEENS1_10collective13CollectiveMmaINS1_35MainloopSm100TmaUmmaWarpSpecializedILi20ELi2ELi4ENS5_IJNS4_1CILi8EEENSA_ILi1EEESC_EEEEENS5_IJNSA_ILi64EEENSA_ILi256EEENSA_ILi32EEEEEENS_12float_e5m2_tENS5_IJlSC_lEEESJ_SK_NS4_8TiledMMAINS4_8MMA_AtomIJNS4_10MMA_TraitsINS4_19SM100_MMA_F8F6F4_SSEJSJ_SJ_fSF_SG_NS4_17integral_constantINS4_4UMMA5MajorELSR_0EEESS_NSP_INSQ_7ScaleInELST_0EEESU_EEEEEENS4_6LayoutINS5_IJSC_SC_SC_EEENS5_IJNSA_ILi0EEESZ_SZ_EEEEENS5_IJNS4_10UnderscoreES12_S12_EEEEENS4_13SM90_TMA_LOADENS4_14ComposedLayoutINS4_7SwizzleILi1ELi4ELi3EEENS4_18smem_ptr_flag_bitsILi8EEENSX_INS5_IJSB_SH_EEENS5_IJSH_SC_EEEEEEEvNS4_8identityENS4_23SM90_TMA_LOAD_MULTICASTES1E_vS1F_EENS_8epilogue10collective18CollectiveEpilogueINS1I_23Sm100TmaWarpSpecializedILi4ELi2ELi32ELb0ELb0EEEJSI_NS5_IJNSX_ISF_SC_EES1N_EEESJ_SK_SJ_SK_NS1I_6fusion15FusionCallbacksIS1M_NS1P_17LinearCombinationISJ_fSJ_fLNS_15FloatRoundStyleE2EEESI_S1O_JEEENS4_5SM1004TMEM4LOAD26SM100_TMEM_LOAD_16dp32b32xES15_NS16_INS17_ILi2ELi4ELi3EEES1A_NSX_INS5_IJSB_SF_EEENS5_IJSF_SC_EEEEEEENS4_39AutoVectorizingCopyWithAssumedAlignmentILi128EEENS4_14SM90_TMA_STOREES23_S25_S25_EEEvvEEEEvNT_6ParamsE) ;  /* 0xffffff4804d47950 */ /* 0x000fea0003c3ffff */
        .weak           $__internal_2_$__cuda_sm10x_tcgen05_guardrail_trap_unallocated_columns_being_dealloced
        .type           $__internal_2_$__cuda_sm10x_tcgen05_guardrail_trap_unallocated_columns_being_dealloced,@function
        .size           $__internal_2_$__cuda_sm10x_tcgen05_guardrail_trap_unallocated_columns_being_dealloced,(.L_x_226 - $__internal_2_$__cuda_sm10x_tcgen05_guardrail_trap_unallocated_columns_being_dealloced)
$__internal_2_$__cuda_sm10x_tcgen05_guardrail_trap_unallocated_columns_being_dealloced:
[----:B------:R-:W-:Y:S05]  /*b4b0*/  BPT.TRAP 0x1 ;  /* 0x000000040000795c */ /* 0x000fea0000300000 */
[----:B------:R-:W-:-:S04]  /*b4c0*/  HFMA2 R3, -RZ, RZ, 0, 0 ;  /* 0x00000000ff037431 */ /* 0x000fc800000001ff */
[----:B------:R-:W-:Y:S05]  /*b4d0*/  RET.REL.NODEC R2 `(_ZN7cutlass13device_kernelINS_4gemm6kernel13GemmUniversalIN4cute5tupleIJiiiiEEENS1_10collective13CollectiveMmaINS1_35MainloopSm100TmaUmmaWarpSpecializedILi20ELi2ELi4ENS5_IJNS4_1CILi8EEENSA_ILi1EEESC_EEEEENS5_IJNSA_ILi64EEENSA_ILi256EEENSA_ILi32EEEEEENS_12float_e5m2_tENS5_IJlSC_lEEESJ_SK_NS4_8TiledMMAINS4_8MMA_AtomIJNS4_10MMA_TraitsINS4_19SM100_MMA_F8F6F4_SSEJSJ_SJ_fSF_SG_NS4_17integral_constantINS4_4UMMA5MajorELSR_0EEESS_NSP_INSQ_7ScaleInELST_0EEESU_EEEEEENS4_6LayoutINS5_IJSC_SC_SC_EEENS5_IJNSA_ILi0EEESZ_SZ_EEEEENS5_IJNS4_10UnderscoreES12_S12_EEEEENS4_13SM90_TMA_LOADENS4_14ComposedLayoutINS4_7SwizzleILi1ELi4ELi3EEENS4_18smem_ptr_flag_bitsILi8EEENSX_INS5_IJSB_SH_EEENS5_IJSH_SC_EEEEEEEvNS4_8identityENS4_23SM90_TMA_LOAD_MULTICASTES1E_vS1F_EENS_8epilogue10collective18CollectiveEpilogueINS1I_23Sm100TmaWarpSpecializedILi4ELi2ELi32ELb0ELb0EEEJSI_NS5_IJNSX_ISF_SC_EES1N_EEESJ_SK_SJ_SK_NS1I_6fusion15FusionCallbacksIS1M_NS1P_17LinearCombinationISJ_fSJ_fLNS_15FloatRoundStyleE2EEESI_S1O_JEEENS4_5SM1004TMEM4LOAD26SM100_TMEM_LOAD_16dp32b32xES15_NS16_INS17_ILi2ELi4ELi3EEES1A_NSX_INS5_IJSB_SF_EEENS5_IJSF_SC_EEEEEEENS4_39AutoVectorizingCopyWithAssumedAlignmentILi128EEENS4_14SM90_TMA_STOREES23_S25_S25_EEEvvEEEEvNT_6ParamsE) ;  /* 0xffffff4802c87950 */ /* 0x000fea0003c3ffff */
.L_x_225:
[----:B------:R-:W-:-:S00]  /*b4e0*/  BRA `(.L_x_225) ;  /* 0xfffffffc00fc7947 */ /* 0x000fc0000383ffff */
[----:B------:R-:W-:-:S00]  /*b4f0*/  NOP ;  /* 0x0000000000007918 */ /* 0x000fc00000000000 */
        /* <DEDUP_REMOVED lines=8> */
.L_x_226:


//--------------------- .nv.global.init           --------------------------
	.section	.nv.global.init,"aw",@progbits
.nv.global.init:
	.type		$str$27,@object
	.size		$str$27,($str$28 - $str$27)
$str$27:
        /*0000*/ 	.byte	0x28, 0x61, 0x64, 0x64, 0x72, 0x65, 0x73, 0x73, 0x20, 0x26, 0x20, 0x6d, 0x61, 0x73, 0x6b, 0x29
        /*0010*/ 	.byte	0x20, 0x3d, 0x3d, 0x20, 0x30, 0x00
	.type		$str$28,@object
	.size		$str$28,($str$26 - $str$28)
$str$28:
        /*0016*/ 	.byte	0x2f, 0x74, 0x6d, 0x70, 0x2f, 0x63, 0x75, 0x74, 0x6c, 0x61, 0x73, 0x73, 0x5f, 0x73, 0x77, 0x65
        /*0026*/ 	.byte	0x65, 0x70, 0x5f, 0x73, 0x72, 0x63, 0x2f, 0x69, 0x6e, 0x63, 0x6c, 0x75, 0x64, 0x65, 0x2f, 0x63
        /*0036*/ 	.byte	0x75, 0x74, 0x65, 0x2f, 0x70, 0x6f, 0x69, 0x6e, 0x74, 0x65, 0x72, 0x5f, 0x66, 0x6c, 0x61, 0x67
        /*0046*/ 	.byte	0x67, 0x65, 0x64, 0x2e, 0x68, 0x70, 0x70, 0x00
	.type		$str$26,@object
	.size		$str$26,($str$25 - $str$26)
$str$26:
        /*004e*/ 	.byte	0x2f, 0x74, 0x6d, 0x70, 0x2f, 0x63, 0x75, 0x74, 0x6c, 0x61, 0x73, 0x73, 0x5f, 0x73, 0x77, 0x65
        /*005e*/ 	.byte	0x65, 0x70, 0x5f, 0x73, 0x72, 0x63, 0x2f, 0x69, 0x6e, 0x63, 0x6c, 0x75, 0x64, 0x65, 0x2f, 0x63
        /*006e*/ 	.byte	0x75, 0x74, 0x65, 0x2f, 0x61, 0x74, 0x6f, 0x6d, 0x2f, 0x63, 0x6f, 0x70, 0x79, 0x5f, 0x74, 0x72
        /*007e*/ 	.byte	0x61, 0x69, 0x74, 0x73, 0x5f, 0x73, 0x6d, 0x31, 0x30, 0x30, 0x2e, 0x68, 0x70, 0x70, 0x00
	.type		$str$25,@object
	.size		$str$25,(__unnamed_1 - $str$25)
$str$25:
        /*008d*/ 	.byte	0x28, 0x28, 0x75, 0x69, 0x6e, 0x74, 0x33, 0x32, 0x5f, 0x74, 0x28, 0x74, 0x68, 0x72, 0x65, 0x61
        /*009d*/ 	.byte	0x64, 0x49, 0x64, 0x78, 0x2e, 0x78, 0x29, 0x20, 0x2f, 0x20, 0x33, 0x32, 0x29, 0x20, 0x25, 0x20
        /*00ad*/ 	.byte	0x34, 0x29, 0x20, 0x3d, 0x3d, 0x20, 0x28, 0x28, 0x28, 0x74, 0x6d, 0x65, 0x6d, 0x5f, 0x61, 0x64
        /*00bd*/ 	.byte	0x64, 0x72, 0x20, 0x3e, 0x3e, 0x20, 0x31, 0x36, 0x29, 0x20, 0x2f, 0x20, 0x33, 0x32, 0x29, 0x20
        /*00cd*/ 	.byte	0x25, 0x20, 0x34, 0x29, 0x00
	.type		__unnamed_1,@object
	.size		__unnamed_1,(__unnamed_2 - __unnamed_1)
__unnamed_1:
        /*00d2*/ 	.byte	0x61, 0x75, 0x74, 0x6f, 0x20, 0x63, 0x75, 0x74, 0x65, 0x3a, 0x3a, 0x61, 0x73, 0x5f, 0x70, 0x6f
        /* <DEDUP_REMOVED lines=24> */
        /*0262*/ 	.byte	0x3c, 0x34, 0x30, 0x39, 0x36, 0x3e, 0x3e, 0x3e, 0x3e, 0x5d, 0x00
	.type		__unnamed_2,@object
	.size		__unnamed_2,(__unnamed_3 - __unnamed_2)
__unnamed_2:
        /* <DEDUP_REMOVED lines=26> */
	.type		__unnamed_3,@object
	.size		__unnamed_3,(.L_3 - __unnamed_3)
__unnamed_3:
        /* <DEDUP_REMOVED lines=40> */
        /*0688*/ 	.byte	0x74, 0x65, 0x3a, 0x3a, 0x43, 0x3c, 0x30, 0x3e, 0x3e, 0x3e, 0x3e, 0x5d, 0x00
.L_3:


//--------------------- .nv.shared._ZN7cutlass13device_kernelINS_4gemm6kernel13GemmUniversalIN4cute5tupleIJiiiiEEENS1_10collective13CollectiveMmaINS1_35MainloopSm100TmaUmmaWarpSpecializedILi20ELi2ELi4ENS5_IJNS4_1CILi8EEENSA_ILi1EEESC_EEEEENS5_IJNSA_ILi64EEENSA_ILi256EEENSA_ILi32EEEEEENS_12float_e5m2_tENS5_IJlSC_lEEESJ_SK_NS4_8TiledMMAINS4_8MMA_AtomIJNS4_10MMA_TraitsINS4_19SM100_MMA_F8F6F4_SSEJSJ_SJ_fSF_SG_NS4_17integral_constantINS4_4UMMA5MajorELSR_0EEESS_NSP_INSQ_7ScaleInELST_0EEESU_EEEEEENS4_6LayoutINS5_IJSC_SC_SC_EEENS5_IJNSA_ILi0EEESZ_SZ_EEEEENS5_IJNS4_10UnderscoreES12_S12_EEEEENS4_13SM90_TMA_LOADENS4_14ComposedLayoutINS4_7SwizzleILi1ELi4ELi3EEENS4_18smem_ptr_flag_bitsILi8EEENSX_INS5_IJSB_SH_EEENS5_IJSH_SC_EEEEEEEvNS4_8identityENS4_23SM90_TMA_LOAD_MULTICASTES1E_vS1F_EENS_8epilogue10collective18CollectiveEpilogueINS1I_23Sm100TmaWarpSpecializedILi4ELi2ELi32ELb0ELb0EEEJSI_NS5_IJNSX_ISF_SC_EES1N_EEESJ_SK_SJ_SK_NS1I_6fusion15FusionCallbacksIS1M_NS1P_17LinearCombinationISJ_fSJ_fLNS_15FloatRoundStyleE2EEESI_S1O_JEEENS4_5SM1004TMEM4LOAD26SM100_TMEM_LOAD_16dp32b32xES15_NS16_INS17_ILi2ELi4ELi3EEES1A_NSX_INS5_IJSB_SF_EEENS5_IJSF_SC_EEEEEEENS4_39AutoVectorizingCopyWithAssumedAlignmentILi128EEENS4_14SM90_TMA_STOREES23_S25_S25_EEEvvEEEEvNT_6ParamsE --------------------------
	.section	.nv.shared._ZN7cutlass13device_kernelINS_4gemm6kernel13GemmUniversalIN4cute5tupleIJiiiiEEENS1_10collective13CollectiveMmaINS1_35MainloopSm100TmaUmmaWarpSpecializedILi20ELi2ELi4ENS5_IJNS4_1CILi8EEENSA_ILi1EEESC_EEEEENS5_IJNSA_ILi64EEENSA_ILi256EEENSA_ILi32EEEEEENS_12float_e5m2_tENS5_IJlSC_lEEESJ_SK_NS4_8TiledMMAINS4_8MMA_AtomIJNS4_10MMA_TraitsINS4_19SM100_MMA_F8F6F4_SSEJSJ_SJ_fSF_SG_NS4_17integral_constantINS4_4UMMA5MajorELSR_0EEESS_NSP_INSQ_7ScaleInELST_0EEESU_EEEEEENS4_6LayoutINS5_IJSC_SC_SC_EEENS5_IJNSA_ILi0EEESZ_SZ_EEEEENS5_IJNS4_10UnderscoreES12_S12_EEEEENS4_13SM90_TMA_LOADENS4_14ComposedLayoutINS4_7SwizzleILi1ELi4ELi3EEENS4_18smem_ptr_flag_bitsILi8EEENSX_INS5_IJSB_SH_EEENS5_IJSH_SC_EEEEEEEvNS4_8identityENS4_23SM90_TMA_LOAD_MULTICASTES1E_vS1F_EENS_8epilogue10collective18CollectiveEpilogueINS1I_23Sm100TmaWarpSpecializedILi4ELi2ELi32ELb0ELb0EEEJSI_NS5_IJNSX_ISF_SC_EES1N_EEESJ_SK_SJ_SK_NS1I_6fusion15FusionCallbacksIS1M_NS1P_17LinearCombinationISJ_fSJ_fLNS_15FloatRoundStyleE2EEESI_S1O_JEEENS4_5SM1004TMEM4LOAD26SM100_TMEM_LOAD_16dp32b32xES15_NS16_INS17_ILi2ELi4ELi3EEES1A_NSX_INS5_IJSB_SF_EEENS5_IJSF_SC_EEEEEEENS4_39AutoVectorizingCopyWithAssumedAlignmentILi128EEENS4_14SM90_TMA_STOREES23_S25_S25_EEEvvEEEEvNT_6ParamsE,"aw",@nobits
	.sectionflags	@""
	.align	16
	.zero		1024


//--------------------- .nv.shared.reserved.0     --------------------------
	.section	.nv.shared.reserved.0,"aw",@nobits
	.weak		__nv_reservedSMEM_offset_0_alias
	.size		__nv_reservedSMEM_offset_0_alias, 0, 64
	.other		__nv_reservedSMEM_offset_0_alias,@"STO_CUDA_RESERVED_SHARED STV_DEFAULT"
__nv_reservedSMEM_offset_0_alias:
	.zero		0
.nv.shared.reserved.0:
	.zero		64
	.weak		__nv_reservedSMEM_tcgen05_partition
	.type		__nv_reservedSMEM_tcgen05_partition,@object
	.size		__nv_reservedSMEM_tcgen05_partition,(.L_0 - __nv_reservedSMEM_tcgen05_partition)
__nv_reservedSMEM_tcgen05_partition:
	.zero		32
.L_0:


//--------------------- .nv.global                --------------------------
	.section	.nv.global,"aw",@nobits
.nv.global:
	.type		_ZN40_INTERNAL_68131710_4_k_cu_4307a609_332364cute1_E,@object
	.size		_ZN40_INTERNAL_68131710_4_k_cu_4307a609_332364cute1_E,(_ZN40_INTERNAL_68131710_4_k_cu_4307a609_332364cuda3std3__45__cpo6cbeginE - _ZN40_INTERNAL_68131710_4_k_cu_4307a609_332364cute1_E)
_ZN40_INTERNAL_68131710_4_k_cu_4307a609_332364cute1_E:
	.zero		1
	.type		_ZN40_INTERNAL_68131710_4_k_cu_4307a609_332364cuda3std3__45__cpo6cbeginE,@object
	.size		_ZN40_INTERNAL_68131710_4_k_cu_4307a609_332364cuda3std3__45__cpo6cbeginE,(_ZN40_INTERNAL_68131710_4_k_cu_4307a609_332364cuda3std3__48in_placeE - _ZN40_INTERNAL_68131710_4_k_cu_4307a609_332364cuda3std3__45__cpo6cbeginE)
_ZN40_INTERNAL_68131710_4_k_cu_4307a609_332364cuda3std3__45__cpo6cbeginE:
	.zero		1
	.type		_ZN40_INTERNAL_68131710_4_k_cu_4307a609_332364cuda3std3__48in_placeE,@object
	.size		_ZN40_INTERNAL_68131710_4_k_cu_4307a609_332364cuda3std3__48in_placeE,(_ZN40_INTERNAL_68131710_4_k_cu_4307a609_332364cuda3std6ranges3__45__cpo9iter_moveE - _ZN40_INTERNAL_68131710_4_k_cu_4307a609_332364cuda3std3__48in_placeE)
_ZN40_INTERNAL_68131710_4_k_cu_4307a609_332364cuda3std3__48in_placeE:
	.zero		1
	.type		_ZN40_INTERNAL_68131710_4_k_cu_4307a609_332364cuda3std6ranges3__45__cpo9iter_moveE,@object
	.size		_ZN40_INTERNAL_68131710_4_k_cu_4307a609_332364cuda3std6ranges3__45__cpo9iter_moveE,(_ZN40_INTERNAL_68131710_4_k_cu_4307a609_332364cuda3std3__45__cpo5beginE - _ZN40_INTERNAL_68131710_4_k_cu_4307a609_332364cuda3std6ranges3__45__cpo9iter_moveE)
_ZN40_INTERNAL_68131710_4_k_cu_4307a609_332364cuda3std6ranges3__45__cpo9iter_moveE:
	.zero		1
	.type		_ZN40_INTERNAL_68131710_4_k_cu_4307a609_332364cuda3std3__45__cpo5beginE,@object
	.size		_ZN40_INTERNAL_68131710_4_k_cu_4307a609_332364cuda3std3__45__cpo5beginE,(_ZN40_INTERNAL_68131710_4_k_cu_4307a609_332364cuda3std3__442_GLOBAL__N__68131710_4_k_cu_4307a609_332366ignoreE - _ZN40_INTERNAL_68131710_4_k_cu_4307a609_332364cuda3std3__45__cpo5beginE)
_ZN40_INTERNAL_68131710_4_k_cu_4307a609_332364cuda3std3__45__cpo5beginE:
	.zero		1
	.type		_ZN40_INTERNAL_68131710_4_k_cu_4307a609_332364cuda3std3__442_GLOBAL__N__68131710_4_k_cu_4307a609_332366ignoreE,@object
	.size		_ZN40_INTERNAL_68131710_4_k_cu_4307a609_332364cuda3std3__442_GLOBAL__N__68131710_4_k_cu_4307a609_332366ignoreE,(_ZN40_INTERNAL_68131710_4_k_cu_4307a609_332364cute7productE - _ZN40_INTERNAL_68131710_4_k_cu_4307a609_332364cuda3std3__442_GLOBAL__N__68131710_4_k_cu_4307a609_332366ignoreE)
_ZN40_INTERNAL_68131710_4_k_cu_4307a609_332364cuda3std3__442_GLOBAL__N__68131710_4_k_cu_4307a609_332366ignoreE:
	.zero		1
	.type		_ZN40_INTERNAL_68131710_4_k_cu_4307a609_332364cute7productE,@object
	.size		_ZN40_INTERNAL_68131710_4_k_cu_4307a609_332364cute7productE,(_ZN40_INTERNAL_68131710_4_k_cu_4307a609_332364cuda3std3__45__cpo3endE - _ZN40_INTERNAL_68131710_4_k_cu_4307a609_332364cute7productE)
_ZN40_INTERNAL_68131710_4_k_cu_4307a609_332364cute7productE:
	.zero		1
	.type		_ZN40_INTERNAL_68131710_4_k_cu_4307a609_332364cuda3std3__45__cpo3endE,@object
	.size		_ZN40_INTERNAL_68131710_4_k_cu_4307a609_332364cuda3std3__45__cpo3endE,(_ZN40_INTERNAL_68131710_4_k_cu_4307a609_332364cuda3std3__419piecewise_constructE - _ZN40_INTERNAL_68131710_4_k_cu_4307a609_332364cuda3std3__45__cpo3endE)
_ZN40_INTERNAL_68131710_4_k_cu_4307a609_332364cuda3std3__45__cpo3endE:
	.zero		1
	.type		_ZN40_INTERNAL_68131710_4_k_cu_4307a609_332364cuda3std3__419piecewise_constructE,@object
	.size		_ZN40_INTERNAL_68131710_4_k_cu_4307a609_332364cuda3std3__419piecewise_constructE,(_ZN40_INTERNAL_68131710_4_k_cu_4307a609_332364cuda3std3__45__cpo4cendE - _ZN40_INTERNAL_68131710_4_k_cu_4307a609_332364cuda3std3__419piecewise_constructE)
_ZN40_INTERNAL_68131710_4_k_cu_4307a609_332364cuda3std3__419piecewise_constructE:
	.zero		1
	.type		_ZN40_INTERNAL_68131710_4_k_cu_4307a609_332364cuda3std3__45__cpo4cendE,@object
	.size		_ZN40_INTERNAL_68131710_4_k_cu_4307a609_332364cuda3std3__45__cpo4cendE,(_ZN40_INTERNAL_68131710_4_k_cu_4307a609_332364cuda3std6ranges3__45__cpo4swapE - _ZN40_INTERNAL_68131710_4_k_cu_4307a609_332364cuda3std3__45__cpo4cendE)
_ZN40_INTERNAL_68131710_4_k_cu_4307a609_332364cuda3std3__45__cpo4cendE:
	.zero		1
	.type		_ZN40_INTERNAL_68131710_4_k_cu_4307a609_332364cuda3std6ranges3__45__cpo4swapE,@object
	.size		_ZN40_INTERNAL_68131710_4_k_cu_4307a609_332364cuda3std6ranges3__45__cpo4swapE,(.L_11 - _ZN40_INTERNAL_68131710_4_k_cu_4307a609_332364cuda3std6ranges3__45__cpo4swapE)
_ZN40_INTERNAL_68131710_4_k_cu_4307a609_332364cuda3std6ranges3__45__cpo4swapE:
	.zero		1
.L_11:


//--------------------- .nv.constant0._ZN7cutlass13device_kernelINS_4gemm6kernel13GemmUniversalIN4cute5tupleIJiiiiEEENS1_10collective13CollectiveMmaINS1_35MainloopSm100TmaUmmaWarpSpecializedILi20ELi2ELi4ENS5_IJNS4_1CILi8EEENSA_ILi1EEESC_EEEEENS5_IJNSA_ILi64EEENSA_ILi256EEENSA_ILi32EEEEEENS_12float_e5m2_tENS5_IJlSC_lEEESJ_SK_NS4_8TiledMMAINS4_8MMA_AtomIJNS4_10MMA_TraitsINS4_19SM100_MMA_F8F6F4_SSEJSJ_SJ_fSF_SG_NS4_17integral_constantINS4_4UMMA5MajorELSR_0EEESS_NSP_INSQ_7ScaleInELST_0EEESU_EEEEEENS4_6LayoutINS5_IJSC_SC_SC_EEENS5_IJNSA_ILi0EEESZ_SZ_EEEEENS5_IJNS4_10UnderscoreES12_S12_EEEEENS4_13SM90_TMA_LOADENS4_14ComposedLayoutINS4_7SwizzleILi1ELi4ELi3EEENS4_18smem_ptr_flag_bitsILi8EEENSX_INS5_IJSB_SH_EEENS5_IJSH_SC_EEEEEEEvNS4_8identityENS4_23SM90_TMA_LOAD_MULTICASTES1E_vS1F_EENS_8epilogue10collective18CollectiveEpilogueINS1I_23Sm100TmaWarpSpecializedILi4ELi2ELi32ELb0ELb0EEEJSI_NS5_IJNSX_ISF_SC_EES1N_EEESJ_SK_SJ_SK_NS1I_6fusion15FusionCallbacksIS1M_NS1P_17LinearCombinationISJ_fSJ_fLNS_15FloatRoundStyleE2EEESI_S1O_JEEENS4_5SM1004TMEM4LOAD26SM100_TMEM_LOAD_16dp32b32xES15_NS16_INS17_ILi2ELi4ELi3EEES1A_NSX_INS5_IJSB_SF_EEENS5_IJSF_SC_EEEEEEENS4_39AutoVectorizingCopyWithAssumedAlignmentILi128EEENS4_14SM90_TMA_STOREES23_S25_S25_EEEvvEEEEvNT_6ParamsE --------------------------
	.section	.nv.constant0._ZN7cutlass13device_kernelINS_4gemm6kernel13GemmUniversalIN4cute5tupleIJiiiiEEENS1_10collective13CollectiveMmaINS1_35MainloopSm100TmaUmmaWarpSpecializedILi20ELi2ELi4ENS5_IJNS4_1CILi8EEENSA_ILi1EEESC_EEEEENS5_IJNSA_ILi64EEENSA_ILi256EEENSA_ILi32EEEEEENS_12float_e5m2_tENS5_IJlSC_lEEESJ_SK_NS4_8TiledMMAINS4_8MMA_AtomIJNS4_10MMA_TraitsINS4_19SM100_MMA_F8F6F4_SSEJSJ_SJ_fSF_SG_NS4_17integral_constantINS4_4UMMA5MajorELSR_0EEESS_NSP_INSQ_7ScaleInELST_0EEESU_EEEEEENS4_6LayoutINS5_IJSC_SC_SC_EEENS5_IJNSA_ILi0EEESZ_SZ_EEEEENS5_IJNS4_10UnderscoreES12_S12_EEEEENS4_13SM90_TMA_LOADENS4_14ComposedLayoutINS4_7SwizzleILi1ELi4ELi3EEENS4_18smem_ptr_flag_bitsILi8EEENSX_INS5_IJSB_SH_EEENS5_IJSH_SC_EEEEEEEvNS4_8identityENS4_23SM90_TMA_LOAD_MULTICASTES1E_vS1F_EENS_8epilogue10collective18CollectiveEpilogueINS1I_23Sm100TmaWarpSpecializedILi4ELi2ELi32ELb0ELb0EEEJSI_NS5_IJNSX_ISF_SC_EES1N_EEESJ_SK_SJ_SK_NS1I_6fusion15FusionCallbacksIS1M_NS1P_17LinearCombinationISJ_fSJ_fLNS_15FloatRoundStyleE2EEESI_S1O_JEEENS4_5SM1004TMEM4LOAD26SM100_TMEM_LOAD_16dp32b32xES15_NS16_INS17_ILi2ELi4ELi3EEES1A_NSX_INS5_IJSB_SF_EEENS5_IJSF_SC_EEEEEEENS4_39AutoVectorizingCopyWithAssumedAlignmentILi128EEENS4_14SM90_TMA_STOREES23_S25_S25_EEEvvEEEEvNT_6ParamsE,"a",@progbits
	.sectionflags	@""
	.align	4
.nv.constant0._ZN7cutlass13device_kernelINS_4gemm6kernel13GemmUniversalIN4cute5tupleIJiiiiEEENS1_10collective13CollectiveMmaINS1_35MainloopSm100TmaUmmaWarpSpecializedILi20ELi2ELi4ENS5_IJNS4_1CILi8EEENSA_ILi1EEESC_EEEEENS5_IJNSA_ILi64EEENSA_ILi256EEENSA_ILi32EEEEEENS_12float_e5m2_tENS5_IJlSC_lEEESJ_SK_NS4_8TiledMMAINS4_8MMA_AtomIJNS4_10MMA_TraitsINS4_19SM100_MMA_F8F6F4_SSEJSJ_SJ_fSF_SG_NS4_17integral_constantINS4_4UMMA5MajorELSR_0EEESS_NSP_INSQ_7ScaleInELST_0EEESU_EEEEEENS4_6LayoutINS5_IJSC_SC_SC_EEENS5_IJNSA_ILi0EEESZ_SZ_EEEEENS5_IJNS4_10UnderscoreES12_S12_EEEEENS4_13SM90_TMA_LOADENS4_14ComposedLayoutINS4_7SwizzleILi1ELi4ELi3EEENS4_18smem_ptr_flag_bitsILi8EEENSX_INS5_IJSB_SH_EEENS5_IJSH_SC_EEEEEEEvNS4_8identityENS4_23SM90_TMA_LOAD_MULTICASTES1E_vS1F_EENS_8epilogue10collective18CollectiveEpilogueINS1I_23Sm100TmaWarpSpecializedILi4ELi2ELi32ELb0ELb0EEEJSI_NS5_IJNSX_ISF_SC_EES1N_EEESJ_SK_SJ_SK_NS1I_6fusion15FusionCallbacksIS1M_NS1P_17LinearCombinationISJ_fSJ_fLNS_15FloatRoundStyleE2EEESI_S1O_JEEENS4_5SM1004TMEM4LOAD26SM100_TMEM_LOAD_16dp32b32xES15_NS16_INS17_ILi2ELi4ELi3EEES1A_NSX_INS5_IJSB_SF_EEENS5_IJSF_SC_EEEEEEENS4_39AutoVectorizingCopyWithAssumedAlignmentILi128EEENS4_14SM90_TMA_STOREES23_S25_S25_EEEvvEEEEvNT_6ParamsE:
	.zero		2944


//--------------------- SYMBOLS --------------------------

	.type		.nv.reservedSmem.offset0,@object
	.size		.nv.reservedSmem.offset0,0x4
	.type		.nv.reservedSmem.cap,@object
	.size		.nv.reservedSmem.cap,0x4
	.type		__assertfail,@function
